	.headerflags	@"EF_CUDA_TEXMODE_UNIFIED EF_CUDA_64BIT_ADDRESS EF_CUDA_SM80 EF_CUDA_VIRTUAL_SM(EF_CUDA_SM80)"
	.elftype	@"ET_EXEC"


//--------------------- .nv.info                  --------------------------
	.section	.nv.info,"",@"SHT_CUDA_INFO"
	.align	4


	//----- nvinfo : EIATTR_REGCOUNT
	.align		4
        /*0000*/ 	.byte	0x04, 0x2f
        /*0002*/ 	.short	(.L_1 - .L_0)
	.align		4
.L_0:
        /*0004*/ 	.word	index@(matmul_kernel)
        /*0008*/ 	.word	0x00000050


	//----- nvinfo : EIATTR_MIN_STACK_SIZE
	.align		4
.L_1:
        /*000c*/ 	.byte	0x04, 0x12
        /*000e*/ 	.short	(.L_3 - .L_2)
	.align		4
.L_2:
        /*0010*/ 	.word	index@(matmul_kernel)
        /*0014*/ 	.word	0x00000000


	//----- nvinfo : EIATTR_FRAME_SIZE
	.align		4
.L_3:
        /*0018*/ 	.byte	0x04, 0x11
        /*001a*/ 	.short	(.L_5 - .L_4)
	.align		4
.L_4:
        /*001c*/ 	.word	index@(matmul_kernel)
        /*0020*/ 	.word	0x00000000


	//----- nvinfo : EIATTR_MIN_STACK_SIZE
	.align		4
.L_5:
        /*0024*/ 	.byte	0x04, 0x12
        /*0026*/ 	.short	(.L_7 - .L_6)
	.align		4
.L_6:
        /*0028*/ 	.word	index@(matmul_kernel)
        /*002c*/ 	.word	0x00000000
.L_7:


//--------------------- .nv.info.matmul_kernel    --------------------------
	.section	.nv.info.matmul_kernel,"",@"SHT_CUDA_INFO"
	.sectionflags	@""
	.align	4


	//----- nvinfo : EIATTR_CUDA_API_VERSION
	.align		4
        /*0000*/ 	.byte	0x04, 0x37
        /*0002*/ 	.short	(.L_9 - .L_8)
.L_8:
        /*0004*/ 	.word	0x0000007c


	//----- nvinfo : EIATTR_SW2861232_WAR
	.align		4
.L_9:
        /*0008*/ 	.byte	0x01, 0x35
	.zero		2


	//----- nvinfo : EIATTR_PARAM_CBANK
	.align		4
        /*000c*/ 	.byte	0x04, 0x0a
        /*000e*/ 	.short	(.L_11 - .L_10)
	.align		4
.L_10:
        /*0010*/ 	.word	index@(.nv.constant0.matmul_kernel)
        /*0014*/ 	.short	0x0160
        /*0016*/ 	.short	0x0030


	//----- nvinfo : EIATTR_CBANK_PARAM_SIZE
	.align		4
.L_11:
        /*0018*/ 	.byte	0x03, 0x19
        /*001a*/ 	.short	0x0030


	//----- nvinfo : EIATTR_KPARAM_INFO
	.align		4
        /*001c*/ 	.byte	0x04, 0x17
        /*001e*/ 	.short	(.L_13 - .L_12)
.L_12:
        /*0020*/ 	.word	0x00000000
        /*0024*/ 	.short	0x0008
        /*0026*/ 	.short	0x002c
        /*0028*/ 	.byte	0x00, 0xf0, 0x11, 0x00


	//----- nvinfo : EIATTR_KPARAM_INFO
	.align		4
.L_13:
        /*002c*/ 	.byte	0x04, 0x17
        /*002e*/ 	.short	(.L_15 - .L_14)
.L_14:
        /*0030*/ 	.word	0x00000000
        /*0034*/ 	.short	0x0007
        /*0036*/ 	.short	0x0028
        /*0038*/ 	.byte	0x00, 0xf0, 0x11, 0x00


	//----- nvinfo : EIATTR_KPARAM_INFO
	.align		4
.L_15:
        /*003c*/ 	.byte	0x04, 0x17
        /*003e*/ 	.short	(.L_17 - .L_16)
.L_16:
        /*0040*/ 	.word	0x00000000
        /*0044*/ 	.short	0x0006
        /*0046*/ 	.short	0x0024
        /*0048*/ 	.byte	0x00, 0xf0, 0x11, 0x00


	//----- nvinfo : EIATTR_KPARAM_INFO
	.align		4
.L_17:
        /*004c*/ 	.byte	0x04, 0x17
        /*004e*/ 	.short	(.L_19 - .L_18)
.L_18:
        /*0050*/ 	.word	0x00000000
        /*0054*/ 	.short	0x0005
        /*0056*/ 	.short	0x0020
        /*0058*/ 	.byte	0x00, 0xf0, 0x11, 0x00


	//----- nvinfo : EIATTR_KPARAM_INFO
	.align		4
.L_19:
        /*005c*/ 	.byte	0x04, 0x17
        /*005e*/ 	.short	(.L_21 - .L_20)
.L_20:
        /*0060*/ 	.word	0x00000000
        /*0064*/ 	.short	0x0004
        /*0066*/ 	.short	0x001c
        /*0068*/ 	.byte	0x00, 0xf0, 0x11, 0x00


	//----- nvinfo : EIATTR_KPARAM_INFO
	.align		4
.L_21:
        /*006c*/ 	.byte	0x04, 0x17
        /*006e*/ 	.short	(.L_23 - .L_22)
.L_22:
        /*0070*/ 	.word	0x00000000
        /*0074*/ 	.short	0x0003
        /*0076*/ 	.short	0x0018
        /*0078*/ 	.byte	0x00, 0xf0, 0x11, 0x00


	//----- nvinfo : EIATTR_KPARAM_INFO
	.align		4
.L_23:
        /*007c*/ 	.byte	0x04, 0x17
        /*007e*/ 	.short	(.L_25 - .L_24)
.L_24:
        /*0080*/ 	.word	0x00000000
        /*0084*/ 	.short	0x0002
        /*0086*/ 	.short	0x0010
        /*0088*/ 	.byte	0x00, 0xf0, 0x21, 0x00


	//----- nvinfo : EIATTR_KPARAM_INFO
	.align		4
.L_25:
        /*008c*/ 	.byte	0x04, 0x17
        /*008e*/ 	.short	(.L_27 - .L_26)
.L_26:
        /*0090*/ 	.word	0x00000000
        /*0094*/ 	.short	0x0001
        /*0096*/ 	.short	0x0008
        /*0098*/ 	.byte	0x00, 0xf0, 0x21, 0x00


	//----- nvinfo : EIATTR_KPARAM_INFO
	.align		4
.L_27:
        /*009c*/ 	.byte	0x04, 0x17
        /*009e*/ 	.short	(.L_29 - .L_28)
.L_28:
        /*00a0*/ 	.word	0x00000000
        /*00a4*/ 	.short	0x0000
        /*00a6*/ 	.short	0x0000
        /*00a8*/ 	.byte	0x00, 0xf0, 0x21, 0x00


	//----- nvinfo : EIATTR_MAXREG_COUNT
	.align		4
.L_29:
        /*00ac*/ 	.byte	0x03, 0x1b
        /*00ae*/ 	.short	0x00ff


	//----- nvinfo : EIATTR_EXIT_INSTR_OFFSETS
	.align		4
        /*00b0*/ 	.byte	0x04, 0x1c
        /*00b2*/ 	.short	(.L_31 - .L_30)


	//   ....[0]....
.L_30:
        /*00b4*/ 	.word	0x000026c0


	//   ....[1]....
        /*00b8*/ 	.word	0x00002720


	//----- nvinfo : EIATTR_MAX_THREADS
	.align		4
.L_31:
        /*00bc*/ 	.byte	0x04, 0x05
        /*00be*/ 	.short	(.L_33 - .L_32)
.L_32:
        /*00c0*/ 	.word	0x00000040
        /*00c4*/ 	.word	0x00000001
        /*00c8*/ 	.word	0x00000001
.L_33:


//--------------------- .nv.callgraph             --------------------------
	.section	.nv.callgraph,"",@"SHT_CUDA_CALLGRAPH"
	.align	4
	.sectionentsize	8
	.align		4
        /*0000*/ 	.word	0x00000000
	.align		4
        /*0004*/ 	.word	0xffffffff
	.align		4
        /*0008*/ 	.word	0x00000000
	.align		4
        /*000c*/ 	.word	0xfffffffe
	.align		4
        /*0010*/ 	.word	0x00000000
	.align		4
        /*0014*/ 	.word	0xfffffffd
	.align		4
        /*0018*/ 	.word	0x00000000
	.align		4
        /*001c*/ 	.word	0xfffffffc


//--------------------- .nv.rel.action            --------------------------
	.section	.nv.rel.action,"",@"SHT_CUDA_RELOCINFO"
	.align	8
	.sectionentsize	8
        /*0000*/ 	.byte	0x73, 0x00, 0x00, 0x00, 0x00, 0x00, 0x00, 0x00, 0x00, 0x00, 0x00, 0x11, 0x25, 0x00, 0x05, 0x36


//--------------------- .nv.constant0.matmul_kernel --------------------------
	.section	.nv.constant0.matmul_kernel,"a",@progbits
	.sectionflags	@""
	.align	4
.nv.constant0.matmul_kernel:
	.zero		400


//--------------------- .text.matmul_kernel       --------------------------
	.section	.text.matmul_kernel,"ax",@progbits
	.sectionflags	@"SHF_BARRIERS=1"
	.sectioninfo	@"SHI_REGISTERS=80"
	.align	128
        .global         matmul_kernel
        .type           matmul_kernel,@function
        .size           matmul_kernel,(.L_x_3 - matmul_kernel)
        .other          matmul_kernel,@"STO_CUDA_ENTRY STV_DEFAULT"
matmul_kernel:
.text.matmul_kernel:
[----:B------:R-:W-:Y:S02]  /*0000*/  IMAD.MOV.U32 R1, RZ, RZ, c[0x0][0x28] ;  /* 0x00000a00ff017624 */ /* 0x000fe400078e00ff */
[----:B------:R-:W-:Y:S01]  /*0010*/  IMAD.MOV.U32 R0, RZ, RZ, c[0x0][0x17c] ;  /* 0x00005f00ff007624 */ /* 0x000fe200078e00ff */
[----:B------:R-:W1:Y:S01]  /*0020*/  S2R R7, SR_CTAID.X ;  /* 0x0000000000077919 */ /* 0x000e620000002500 */
[----:B------:R-:W-:Y:S01]  /*0030*/  IABS R11, c[0x0][0x178] ;  /* 0x00005e00000b7a13 */ /* 0x000fe20000000000 */
[----:B------:R-:W-:Y:S01]  /*0040*/  ULDC UR7, c[0x0][0x180] ;  /* 0x0000600000077ab9 */ /* 0x000fe20000000800 */
[----:B------:R-:W-:Y:S01]  /*0050*/  IMAD.MOV.U32 R48, RZ, RZ, RZ ;  /* 0x000000ffff307224 */ /* 0x000fe200078e00ff */
[----:B------:R-:W-:Y:S01]  /*0060*/  IADD3 R0, R0, 0x3f, RZ ;  /* 0x0000003f00007810 */ /* 0x000fe20007ffe0ff */
[----:B------:R-:W2:Y:S01]  /*0070*/  S2R R76, SR_TID.X ;  /* 0x00000000004c7919 */ /* 0x000ea20000002100 */
[----:B------:R-:W-:Y:S01]  /*0080*/  UIADD3 UR4, UR7, -0x20, URZ ;  /* 0xffffffe007047890 */ /* 0x000fe2000fffe03f */
[----:B------:R-:W-:Y:S01]  /*0090*/  IMAD.MOV.U32 R50, RZ, RZ, RZ ;  /* 0x000000ffff327224 */ /* 0x000fe200078e00ff */
[----:B------:R-:W-:Y:S01]  /*00a0*/  SHF.R.S32.HI R3, RZ, 0x1f, R0 ;  /* 0x0000001fff037819 */ /* 0x000fe20000011400 */
[----:B------:R-:W-:Y:S01]  /*00b0*/  ULDC.64 UR10, c[0x0][0x118] ;  /* 0x00004600000a7ab9 */ /* 0x000fe20000000a00 */
[----:B------:R-:W-:Y:S01]  /*00c0*/  IMAD.MOV.U32 R44, RZ, RZ, RZ ;  /* 0x000000ffff2c7224 */ /* 0x000fe200078e00ff */
[----:B------:R-:W-:Y:S01]  /*00d0*/  UIADD3 UR5, UR7, -0x60, URZ ;  /* 0xffffffa007057890 */ /* 0x000fe2000fffe03f */
[----:B------:R-:W-:Y:S01]  /*00e0*/  LEA.HI R3, R3, R0, RZ, 0x6 ;  /* 0x0000000003037211 */ /* 0x000fe200078f30ff */
[----:B------:R-:W-:-:S02]  /*00f0*/  IMAD.MOV.U32 R46, RZ, RZ, RZ ;  /* 0x000000ffff2e7224 */ /* 0x000fc400078e00ff */
[----:B------:R-:W-:Y:S01]  /*0100*/  IMAD.MOV.U32 R40, RZ, RZ, RZ ;  /* 0x000000ffff287224 */ /* 0x000fe200078e00ff */
[----:B------:R-:W-:Y:S01]  /*0110*/  SHF.R.S32.HI R3, RZ, 0x6, R3 ;  /* 0x00000006ff037819 */ /* 0x000fe20000011403 */
[----:B------:R-:W-:Y:S02]  /*0120*/  IMAD.MOV.U32 R42, RZ, RZ, RZ ;  /* 0x000000ffff2a7224 */ /* 0x000fe400078e00ff */
[----:B------:R-:W-:Y:S02]  /*0130*/  IMAD.MOV.U32 R32, RZ, RZ, RZ ;  /* 0x000000ffff207224 */ /* 0x000fe400078e00ff */
[----:B------:R-:W-:Y:S02]  /*0140*/  IMAD.SHL.U32 R4, R3, 0x8, RZ ;  /* 0x0000000803047824 */ /* 0x000fe400078e00ff */
[----:B------:R-:W-:Y:S01]  /*0150*/  IMAD.MOV.U32 R34, RZ, RZ, RZ ;  /* 0x000000ffff227224 */ /* 0x000fe200078e00ff */
[----:B-1----:R-:W-:Y:S01]  /*0160*/  IABS R8, R7 ;  /* 0x0000000700087213 */ /* 0x002fe20000000000 */
[----:B------:R-:W-:Y:S01]  /*0170*/  IMAD.MOV.U32 R20, RZ, RZ, RZ ;  /* 0x000000ffff147224 */ /* 0x000fe200078e00ff */
[-C--:B------:R-:W-:Y:S01]  /*0180*/  IABS R5, R4.reuse ;  /* 0x0000000400057213 */ /* 0x080fe20000000000 */
[----:B------:R-:W-:Y:S01]  /*0190*/  IMAD.MOV.U32 R22, RZ, RZ, RZ ;  /* 0x000000ffff167224 */ /* 0x000fe200078e00ff */
[----:B------:R-:W-:Y:S01]  /*01a0*/  IABS R10, R4 ;  /* 0x00000004000a7213 */ /* 0x000fe20000000000 */
[----:B--2---:R-:W-:Y:S01]  /*01b0*/  IMAD.SHL.U32 R74, R76, 0x10, RZ ;  /* 0x000000104c4a7824 */ /* 0x004fe200078e00ff */
[----:B------:R-:W1:Y:S01]  /*01c0*/  I2F.RP R0, R5 ;  /* 0x0000000500007306 */ /* 0x000e620000209400 */
[--C-:B------:R-:W-:Y:S01]  /*01d0*/  SHF.R.U32.HI R77, RZ, 0x3, R76.reuse ;  /* 0x00000003ff4d7819 */ /* 0x100fe2000001164c */
[----:B------:R-:W-:Y:S01]  /*01e0*/  IMAD.MOV.U32 R52, RZ, RZ, RZ ;  /* 0x000000ffff347224 */ /* 0x000fe200078e00ff */
[----:B------:R-:W-:Y:S01]  /*01f0*/  SHF.R.U32.HI R15, RZ, 0x5, R76 ;  /* 0x00000005ff0f7819 */ /* 0x000fe2000001164c */
[----:B------:R-:W-:Y:S01]  /*0200*/  IMAD.MOV.U32 R54, RZ, RZ, RZ ;  /* 0x000000ffff367224 */ /* 0x000fe200078e00ff */
[----:B------:R-:W-:Y:S01]  /*0210*/  LOP3.LUT R74, R74, 0x10, RZ, 0xc0, !PT ;  /* 0x000000104a4a7812 */ /* 0x000fe200078ec0ff */
[----:B------:R-:W-:-:S02]  /*0220*/  IMAD.MOV.U32 R36, RZ, RZ, RZ ;  /* 0x000000ffff247224 */ /* 0x000fc400078e00ff */
[----:B------:R-:W-:Y:S02]  /*0230*/  IMAD.MOV.U32 R38, RZ, RZ, RZ ;  /* 0x000000ffff267224 */ /* 0x000fe400078e00ff */
[----:B------:R-:W-:Y:S02]  /*0240*/  IMAD.MOV.U32 R24, RZ, RZ, RZ ;  /* 0x000000ffff187224 */ /* 0x000fe400078e00ff */
[----:B------:R-:W-:Y:S01]  /*0250*/  IMAD.MOV.U32 R26, RZ, RZ, RZ ;  /* 0x000000ffff1a7224 */ /* 0x000fe200078e00ff */
[----:B-1----:R-:W1:Y:S02]  /*0260*/  MUFU.RCP R0, R0 ;  /* 0x0000000000007308 */ /* 0x002e640000001000 */
[----:B-1----:R-:W-:Y:S01]  /*0270*/  IADD3 R2, R0, 0xffffffe, RZ ;  /* 0x0ffffffe00027810 */ /* 0x002fe20007ffe0ff */
[----:B------:R-:W-:-:S05]  /*0280*/  IMAD.MOV R0, RZ, RZ, -R10 ;  /* 0x000000ffff007224 */ /* 0x000fca00078e0a0a */
[----:B------:R1:W2:Y:S02]  /*0290*/  F2I.FTZ.U32.TRUNC.NTZ R3, R2 ;  /* 0x0000000200037305 */ /* 0x0002a4000021f000 */
[----:B-1----:R-:W-:Y:S02]  /*02a0*/  IMAD.MOV.U32 R2, RZ, RZ, RZ ;  /* 0x000000ffff027224 */ /* 0x002fe400078e00ff */
[----:B--2---:R-:W-:-:S04]  /*02b0*/  IMAD.MOV R6, RZ, RZ, -R3 ;  /* 0x000000ffff067224 */ /* 0x004fc800078e0a03 */
[----:B------:R-:W-:Y:S02]  /*02c0*/  IMAD R9, R6, R5, RZ ;  /* 0x0000000506097224 */ /* 0x000fe400078e02ff */
[----:B------:R-:W-:Y:S02]  /*02d0*/  IMAD.MOV.U32 R6, RZ, RZ, R8 ;  /* 0x000000ffff067224 */ /* 0x000fe400078e0008 */
[----:B------:R-:W-:-:S04]  /*02e0*/  IMAD.HI.U32 R3, R3, R9, R2 ;  /* 0x0000000903037227 */ /* 0x000fc800078e0002 */
[----:B------:R-:W-:Y:S02]  /*02f0*/  IMAD.MOV.U32 R2, RZ, RZ, 0x1f ;  /* 0x0000001fff027424 */ /* 0x000fe400078e00ff */
[----:B------:R-:W-:-:S04]  /*0300*/  IMAD.HI.U32 R3, R3, R6, RZ ;  /* 0x0000000603037227 */ /* 0x000fc800078e00ff */
[----:B------:R-:W-:-:S05]  /*0310*/  IMAD R0, R3, R0, R6 ;  /* 0x0000000003007224 */ /* 0x000fca00078e0206 */
[----:B------:R-:W-:-:S13]  /*0320*/  ISETP.GT.U32.AND P1, PT, R5, R0, PT ;  /* 0x000000000500720c */ /* 0x000fda0003f24070 */
[----:B------:R-:W-:Y:S01]  /*0330*/  @!P1 IMAD.IADD R0, R0, 0x1, -R5 ;  /* 0x0000000100009824 */ /* 0x000fe200078e0a05 */
[----:B------:R-:W-:Y:S02]  /*0340*/  @!P1 IADD3 R3, R3, 0x1, RZ ;  /* 0x0000000103039810 */ /* 0x000fe40007ffe0ff */
[----:B------:R-:W-:Y:S02]  /*0350*/  ISETP.NE.AND P1, PT, R4, RZ, PT ;  /* 0x000000ff0400720c */ /* 0x000fe40003f25270 */
[----:B------:R-:W-:Y:S02]  /*0360*/  ISETP.GE.U32.AND P0, PT, R0, R5, PT ;  /* 0x000000050000720c */ /* 0x000fe40003f06070 */
[----:B------:R-:W-:-:S04]  /*0370*/  LOP3.LUT R0, R7, R4, RZ, 0x3c, !PT ;  /* 0x0000000407007212 */ /* 0x000fc800078e3cff */
[----:B------:R-:W-:Y:S02]  /*0380*/  ISETP.GE.AND P2, PT, R0, RZ, PT ;  /* 0x000000ff0000720c */ /* 0x000fe40003f46270 */
[----:B------:R-:W-:-:S05]  /*0390*/  IADD3 R0, R2, c[0x0][0x178], RZ ;  /* 0x00005e0002007a10 */ /* 0x000fca0007ffe0ff */
[----:B------:R-:W-:-:S05]  /*03a0*/  @P0 IADD3 R3, R3, 0x1, RZ ;  /* 0x0000000103030810 */ /* 0x000fca0007ffe0ff */
[----:B------:R-:W-:Y:S01]  /*03b0*/  IMAD.MOV.U32 R6, RZ, RZ, R3 ;  /* 0x000000ffff067224 */ /* 0x000fe200078e0003 */
[----:B------:R-:W-:-:S03]  /*03c0*/  SHF.R.S32.HI R3, RZ, 0x1f, R0 ;  /* 0x0000001fff037819 */ /* 0x000fc60000011400 */
[----:B------:R-:W-:Y:S01]  /*03d0*/  @!P2 IMAD.MOV R6, RZ, RZ, -R6 ;  /* 0x000000ffff06a224 */ /* 0x000fe200078e0a06 */
[----:B------:R-:W-:Y:S02]  /*03e0*/  @!P1 LOP3.LUT R6, RZ, R4, RZ, 0x33, !PT ;  /* 0x00000004ff069212 */ /* 0x000fe400078e33ff */
[----:B------:R-:W-:-:S03]  /*03f0*/  LEA.HI R3, R3, R0, RZ, 0x5 ;  /* 0x0000000003037211 */ /* 0x000fc600078f28ff */
[----:B------:R-:W-:Y:S02]  /*0400*/  IMAD.SHL.U32 R8, R6, 0x8, RZ ;  /* 0x0000000806087824 */ /* 0x000fe400078e00ff */
[----:B------:R-:W-:-:S03]  /*0410*/  IMAD.MOV R6, RZ, RZ, -R6 ;  /* 0x000000ffff067224 */ /* 0x000fc600078e0a06 */
[----:B------:R-:W-:Y:S01]  /*0420*/  LEA.HI.SX32 R3, R3, -R8, 0x1b ;  /* 0x8000000803037211 */ /* 0x000fe200078fdaff */
[----:B------:R-:W-:Y:S02]  /*0430*/  IMAD R12, R4, R6, R7 ;  /* 0x00000006040c7224 */ /* 0x000fe400078e0207 */
[----:B------:R-:W-:Y:S01]  /*0440*/  IMAD.MOV.U32 R4, RZ, RZ, RZ ;  /* 0x000000ffff047224 */ /* 0x000fe200078e00ff */
[----:B------:R-:W-:Y:S02]  /*0450*/  IMNMX R13, R3, 0x8, PT ;  /* 0x00000008030d7817 */ /* 0x000fe40003800200 */
[----:B------:R-:W-:Y:S02]  /*0460*/  IABS R6, R12 ;  /* 0x0000000c00067213 */ /* 0x000fe40000000000 */
[-C--:B------:R-:W-:Y:S02]  /*0470*/  IABS R9, R13.reuse ;  /* 0x0000000d00097213 */ /* 0x080fe40000000000 */
[----:B------:R-:W-:-:S02]  /*0480*/  IABS R7, R13 ;  /* 0x0000000d00077213 */ /* 0x000fc40000000000 */
[----:B------:R-:W1:Y:S08]  /*0490*/  I2F.RP R0, R9 ;  /* 0x0000000900007306 */ /* 0x000e700000209400 */
[----:B-1----:R-:W1:Y:S02]  /*04a0*/  MUFU.RCP R0, R0 ;  /* 0x0000000000007308 */ /* 0x002e640000001000 */
[----:B-1----:R-:W-:Y:S01]  /*04b0*/  IADD3 R5, R0, 0xffffffe, RZ ;  /* 0x0ffffffe00057810 */ /* 0x002fe20007ffe0ff */
[----:B------:R-:W-:-:S05]  /*04c0*/  IMAD.MOV R0, RZ, RZ, -R7 ;  /* 0x000000ffff007224 */ /* 0x000fca00078e0a07 */
[----:B------:R-:W1:Y:S02]  /*04d0*/  F2I.FTZ.U32.TRUNC.NTZ R5, R5 ;  /* 0x0000000500057305 */ /* 0x000e64000021f000 */
[----:B-1----:R-:W-:-:S04]  /*04e0*/  IMAD.MOV R10, RZ, RZ, -R5 ;  /* 0x000000ffff0a7224 */ /* 0x002fc800078e0a05 */
[----:B------:R-:W-:Y:S01]  /*04f0*/  IMAD R3, R10, R9, RZ ;  /* 0x000000090a037224 */ /* 0x000fe200078e02ff */
[----:B------:R-:W-:-:S03]  /*0500*/  IABS R10, c[0x0][0x17c] ;  /* 0x00005f00000a7a13 */ /* 0x000fc60000000000 */
[----:B------:R-:W-:Y:S02]  /*0510*/  IMAD.HI.U32 R4, R5, R3, R4 ;  /* 0x0000000305047227 */ /* 0x000fe400078e0004 */
[----:B------:R-:W1:Y:S02]  /*0520*/  I2F.RP R3, R11 ;  /* 0x0000000b00037306 */ /* 0x000e640000209400 */
[----:B------:R-:W-:-:S04]  /*0530*/  IMAD.MOV.U32 R5, RZ, RZ, R6 ;  /* 0x000000ffff057224 */ /* 0x000fc800078e0006 */
[----:B------:R-:W-:Y:S02]  /*0540*/  IMAD.HI.U32 R4, R4, R5, RZ ;  /* 0x0000000504047227 */ /* 0x000fe400078e00ff */
[----:B------:R-:W2:Y:S02]  /*0550*/  I2F.RP R6, R10 ;  /* 0x0000000a00067306 */ /* 0x000ea40000209400 */
[----:B------:R-:W-:-:S05]  /*0560*/  IMAD R0, R4, R0, R5 ;  /* 0x0000000004007224 */ /* 0x000fca00078e0205 */
[----:B------:R-:W-:Y:S01]  /*0570*/  ISETP.GT.U32.AND P1, PT, R9, R0, PT ;  /* 0x000000000900720c */ /* 0x000fe20003f24070 */
[----:B-1----:R-:W1:Y:S08]  /*0580*/  MUFU.RCP R3, R3 ;  /* 0x0000000300037308 */ /* 0x002e700000001000 */
[----:B--2---:R-:W2:Y:S04]  /*0590*/  MUFU.RCP R6, R6 ;  /* 0x0000000600067308 */ /* 0x004ea80000001000 */
[----:B------:R-:W-:Y:S01]  /*05a0*/  @!P1 IMAD.IADD R0, R0, 0x1, -R9 ;  /* 0x0000000100009824 */ /* 0x000fe200078e0a09 */
[----:B------:R-:W-:-:S02]  /*05b0*/  @!P1 IADD3 R4, R4, 0x1, RZ ;  /* 0x0000000104049810 */ /* 0x000fc40007ffe0ff */
[----:B------:R-:W-:Y:S02]  /*05c0*/  ISETP.NE.AND P1, PT, R13, RZ, PT ;  /* 0x000000ff0d00720c */ /* 0x000fe40003f25270 */
[----:B------:R-:W-:Y:S02]  /*05d0*/  ISETP.GE.U32.AND P0, PT, R0, R9, PT ;  /* 0x000000090000720c */ /* 0x000fe40003f06070 */
[----:B------:R-:W-:Y:S02]  /*05e0*/  LOP3.LUT R0, R12, R13, RZ, 0x3c, !PT ;  /* 0x0000000d0c007212 */ /* 0x000fe400078e3cff */
[----:B-1----:R-:W-:Y:S02]  /*05f0*/  IADD3 R5, R3, 0xffffffe, RZ ;  /* 0x0ffffffe03057810 */ /* 0x002fe40007ffe0ff */
[----:B------:R-:W-:Y:S02]  /*0600*/  ISETP.GE.AND P2, PT, R0, RZ, PT ;  /* 0x000000ff0000720c */ /* 0x000fe40003f46270 */
[----:B--2---:R-:W-:-:S02]  /*0610*/  IADD3 R6, R6, 0xffffffe, RZ ;  /* 0x0ffffffe06067810 */ /* 0x004fc40007ffe0ff */
[----:B------:R-:W1:Y:S01]  /*0620*/  F2I.FTZ.U32.TRUNC.NTZ R5, R5 ;  /* 0x0000000500057305 */ /* 0x000e62000021f000 */
[----:B------:R-:W-:Y:S02]  /*0630*/  SHF.R.U32.HI R9, RZ, 0x1, R76 ;  /* 0x00000001ff097819 */ /* 0x000fe4000001164c */
[----:B------:R-:W-:-:S05]  /*0640*/  @P0 IADD3 R4, R4, 0x1, RZ ;  /* 0x0000000104040810 */ /* 0x000fca0007ffe0ff */
[----:B------:R-:W-:Y:S01]  /*0650*/  IMAD.MOV.U32 R72, RZ, RZ, R4 ;  /* 0x000000ffff487224 */ /* 0x000fe200078e0004 */
[----:B------:R-:W2:Y:S03]  /*0660*/  F2I.FTZ.U32.TRUNC.NTZ R7, R6 ;  /* 0x0000000600077305 */ /* 0x000ea6000021f000 */
[----:B------:R-:W-:Y:S01]  /*0670*/  @!P2 IMAD.MOV R72, RZ, RZ, -R72 ;  /* 0x000000ffff48a224 */ /* 0x000fe200078e0a48 */
[----:B------:R-:W-:Y:S01]  /*0680*/  @!P1 LOP3.LUT R72, RZ, R13, RZ, 0x33, !PT ;  /* 0x0000000dff489212 */ /* 0x000fe200078e33ff */
[----:B-1----:R-:W-:-:S04]  /*0690*/  IMAD.MOV R4, RZ, RZ, -R5 ;  /* 0x000000ffff047224 */ /* 0x002fc800078e0a05 */
[----:B------:R-:W-:Y:S02]  /*06a0*/  IMAD.MOV R0, RZ, RZ, -R72 ;  /* 0x000000ffff007224 */ /* 0x000fe400078e0a48 */
[----:B------:R-:W-:Y:S02]  /*06b0*/  IMAD R3, R4, R11, RZ ;  /* 0x0000000b04037224 */ /* 0x000fe400078e02ff */
[----:B------:R-:W-:Y:S02]  /*06c0*/  IMAD R0, R13, R0, R12 ;  /* 0x000000000d007224 */ /* 0x000fe400078e020c */
[----:B------:R-:W-:Y:S02]  /*06d0*/  IMAD.MOV.U32 R4, RZ, RZ, RZ ;  /* 0x000000ffff047224 */ /* 0x000fe400078e00ff */
[----:B------:R-:W-:Y:S02]  /*06e0*/  IMAD.IADD R0, R8, 0x1, R0 ;  /* 0x0000000108007824 */ /* 0x000fe400078e0200 */
[----:B------:R-:W-:Y:S01]  /*06f0*/  IMAD.HI.U32 R4, R5, R3, R4 ;  /* 0x0000000305047227 */ /* 0x000fe200078e0004 */
[----:B------:R-:W-:-:S03]  /*0700*/  SGXT.U32 R3, R9, 0x5 ;  /* 0x000000050903781a */ /* 0x000fc60000000000 */
[----:B------:R-:W-:Y:S02]  /*0710*/  IMAD.SHL.U32 R72, R72, 0x40, RZ ;  /* 0x0000004048487824 */ /* 0x000fe400078e00ff */
[----:B------:R-:W-:Y:S02]  /*0720*/  IMAD.SHL.U32 R73, R0, 0x20, RZ ;  /* 0x0000002000497824 */ /* 0x000fe400078e00ff */
[----:B--2---:R-:W-:Y:S01]  /*0730*/  IMAD.MOV R5, RZ, RZ, -R7 ;  /* 0x000000ffff057224 */ /* 0x004fe200078e0a07 */
[CC--:B------:R-:W-:Y:S01]  /*0740*/  LOP3.LUT R13, R72.reuse, R3.reuse, RZ, 0xfc, !PT ;  /* 0x00000003480d7212 */ /* 0x0c0fe200078efcff */
[----:B------:R-:W-:Y:S01]  /*0750*/  IMAD.MOV.U32 R6, RZ, RZ, RZ ;  /* 0x000000ffff067224 */ /* 0x000fe200078e00ff */
[----:B------:R-:W-:Y:S01]  /*0760*/  LOP3.LUT R12, R73, R3, RZ, 0xfc, !PT ;  /* 0x00000003490c7212 */ /* 0x000fe200078efcff */
[----:B------:R-:W-:Y:S01]  /*0770*/  IMAD R5, R5, R10, RZ ;  /* 0x0000000a05057224 */ /* 0x000fe200078e02ff */
[----:B------:R-:W-:Y:S02]  /*0780*/  IABS R8, R13 ;  /* 0x0000000d00087213 */ /* 0x000fe40000000000 */
[----:B------:R-:W-:Y:S01]  /*0790*/  LOP3.LUT R14, R72, 0x20, R3, 0xfe, !PT ;  /* 0x00000020480e7812 */ /* 0x000fe200078efe03 */
[----:B------:R-:W-:Y:S01]  /*07a0*/  IMAD.HI.U32 R6, R7, R5, R6 ;  /* 0x0000000507067227 */ /* 0x000fe200078e0006 */
[----:B------:R-:W-:-:S02]  /*07b0*/  IABS R0, R12 ;  /* 0x0000000c00007213 */ /* 0x000fc40000000000 */
[----:B------:R-:W-:Y:S01]  /*07c0*/  IABS R9, R14 ;  /* 0x0000000e00097213 */ /* 0x000fe20000000000 */
[----:B------:R-:W-:Y:S01]  /*07d0*/  IMAD.MOV.U32 R7, RZ, RZ, R8 ;  /* 0x000000ffff077224 */ /* 0x000fe200078e0008 */
[----:B------:R-:W-:Y:S01]  /*07e0*/  ISETP.GE.AND P4, PT, R14, RZ, PT ;  /* 0x000000ff0e00720c */ /* 0x000fe20003f86270 */
[----:B------:R-:W-:Y:S01]  /*07f0*/  IMAD.MOV.U32 R5, RZ, RZ, R0 ;  /* 0x000000ffff057224 */ /* 0x000fe200078e0000 */
[----:B------:R-:W-:Y:S01]  /*0800*/  ISETP.GE.AND P5, PT, R12, RZ, PT ;  /* 0x000000ff0c00720c */ /* 0x000fe20003fa6270 */
[----:B------:R-:W-:-:S04]  /*0810*/  IMAD.HI.U32 R0, R6, R7, RZ ;  /* 0x0000000706007227 */ /* 0x000fc800078e00ff */
[----:B------:R-:W-:-:S04]  /*0820*/  IMAD.HI.U32 R6, R6, R9, RZ ;  /* 0x0000000906067227 */ /* 0x000fc800078e00ff */
[----:B------:R-:W-:Y:S02]  /*0830*/  IMAD.MOV R0, RZ, RZ, -R0 ;  /* 0x000000ffff007224 */ /* 0x000fe400078e0a00 */
[----:B------:R-:W-:Y:S02]  /*0840*/  IMAD.MOV R8, RZ, RZ, -R6 ;  /* 0x000000ffff087224 */ /* 0x000fe400078e0a06 */
[----:B------:R-:W-:-:S04]  /*0850*/  IMAD.HI.U32 R4, R4, R5, RZ ;  /* 0x0000000504047227 */ /* 0x000fc800078e00ff */
[C---:B------:R-:W-:Y:S01]  /*0860*/  IMAD R6, R10.reuse, R0, R7 ;  /* 0x000000000a067224 */ /* 0x040fe200078e0207 */
[----:B------:R-:W-:Y:S01]  /*0870*/  LOP3.LUT R0, R77, R76, RZ, 0x3c, !PT ;  /* 0x0000004c4d007212 */ /* 0x000fe200078e3cff */
[C---:B------:R-:W-:Y:S02]  /*0880*/  IMAD R7, R10.reuse, R8, R9 ;  /* 0x000000080a077224 */ /* 0x040fe400078e0209 */
[----:B------:R-:W-:Y:S01]  /*0890*/  IMAD.MOV R4, RZ, RZ, -R4 ;  /* 0x000000ffff047224 */ /* 0x000fe200078e0a04 */
[----:B------:R-:W-:Y:S01]  /*08a0*/  ISETP.GT.U32.AND P1, PT, R10, R6, PT ;  /* 0x000000060a00720c */ /* 0x000fe20003f24070 */
[----:B------:R-:W-:Y:S01]  /*08b0*/  IMAD.SHL.U32 R0, R0, 0x10, RZ ;  /* 0x0000001000007824 */ /* 0x000fe200078e00ff */
[----:B------:R-:W-:Y:S01]  /*08c0*/  ISETP.GT.U32.AND P2, PT, R10, R7, PT ;  /* 0x000000070a00720c */ /* 0x000fe20003f44070 */
[----:B------:R-:W-:Y:S01]  /*08d0*/  IMAD R4, R11, R4, R5 ;  /* 0x000000040b047224 */ /* 0x000fe200078e0205 */
[----:B------:R-:W-:Y:S02]  /*08e0*/  LOP3.LUT R5, R3, 0x20, RZ, 0xfc, !PT ;  /* 0x0000002003057812 */ /* 0x000fe400078efcff */
[----:B------:R-:W-:-:S02]  /*08f0*/  LOP3.LUT R8, R0, 0x10, RZ, 0xc0, !PT ;  /* 0x0000001000087812 */ /* 0x000fc400078ec0ff */
[----:B------:R-:W-:-:S03]  /*0900*/  ISETP.GT.U32.AND P0, PT, R11, R4, PT ;  /* 0x000000040b00720c */ /* 0x000fc60003f04070 */
[----:B------:R-:W-:Y:S02]  /*0910*/  IMAD R0, R3, 0x20, R8 ;  /* 0x0000002003007824 */ /* 0x000fe400078e0208 */
[--C-:B------:R-:W-:Y:S02]  /*0920*/  @!P1 IMAD.IADD R6, R6, 0x1, -R10.reuse ;  /* 0x0000000106069824 */ /* 0x100fe400078e0a0a */
[----:B------:R-:W-:Y:S01]  /*0930*/  @!P2 IMAD.IADD R7, R7, 0x1, -R10 ;  /* 0x000000010707a824 */ /* 0x000fe200078e0a0a */
[----:B------:R-:W-:Y:S01]  /*0940*/  ISETP.GE.AND P2, PT, R13, RZ, PT ;  /* 0x000000ff0d00720c */ /* 0x000fe20003f46270 */
[----:B------:R-:W-:Y:S01]  /*0950*/  IMAD R3, R5, 0x20, R8 ;  /* 0x0000002005037824 */ /* 0x000fe200078e0208 */
[C---:B------:R-:W-:Y:S02]  /*0960*/  ISETP.GT.U32.AND P1, PT, R10.reuse, R6, PT ;  /* 0x000000060a00720c */ /* 0x040fe40003f24070 */
[----:B------:R-:W-:Y:S01]  /*0970*/  ISETP.GT.U32.AND P3, PT, R10, R7, PT ;  /* 0x000000070a00720c */ /* 0x000fe20003f64070 */
[----:B------:R-:W-:Y:S01]  /*0980*/  @!P0 IMAD.IADD R4, R4, 0x1, -R11 ;  /* 0x0000000104048824 */ /* 0x000fe200078e0a0b */
[----:B------:R-:W-:-:S04]  /*0990*/  LOP3.LUT R5, RZ, c[0x0][0x17c], RZ, 0x33, !PT ;  /* 0x00005f00ff057a12 */ /* 0x000fc800078e33ff */
[----:B------:R-:W-:-:S05]  /*09a0*/  ISETP.GT.U32.AND P0, PT, R11, R4, PT ;  /* 0x000000040b00720c */ /* 0x000fca0003f04070 */
[--C-:B------:R-:W-:Y:S01]  /*09b0*/  @!P1 IMAD.IADD R6, R6, 0x1, -R10.reuse ;  /* 0x0000000106069824 */ /* 0x100fe200078e0a0a */
[----:B------:R-:W-:Y:S01]  /*09c0*/  ISETP.NE.AND P1, PT, RZ, c[0x0][0x178], PT ;  /* 0x00005e00ff007a0c */ /* 0x000fe20003f25270 */
[----:B------:R-:W-:Y:S01]  /*09d0*/  @!P3 IMAD.IADD R7, R7, 0x1, -R10 ;  /* 0x000000010707b824 */ /* 0x000fe200078e0a0a */
[----:B------:R-:W-:Y:S01]  /*09e0*/  IADD3 R10, R2, c[0x0][0x180], RZ ;  /* 0x00006000020a7a10 */ /* 0x000fe20007ffe0ff */
[----:B------:R-:W-:Y:S01]  /*09f0*/  @!P2 IMAD.MOV R6, RZ, RZ, -R6 ;  /* 0x000000ffff06a224 */ /* 0x000fe200078e0a06 */
[----:B------:R-:W-:Y:S01]  /*0a00*/  ISETP.GE.AND P2, PT, R74, UR4, PT ;  /* 0x000000044a007c0c */ /* 0x000fe2000bf46270 */
[----:B------:R-:W-:Y:S01]  /*0a10*/  @!P4 IMAD.MOV R7, RZ, RZ, -R7 ;  /* 0x000000ffff07c224 */ /* 0x000fe200078e0a07 */
[----:B------:R-:W-:Y:S01]  /*0a20*/  ISETP.GT.AND P3, PT, R10, 0x1f, PT ;  /* 0x0000001f0a00780c */ /* 0x000fe20003f64270 */
[----:B------:R-:W-:Y:S01]  /*0a30*/  @!P0 IMAD.IADD R4, R4, 0x1, -R11 ;  /* 0x0000000104048824 */ /* 0x000fe200078e0a0b */
[----:B------:R-:W-:Y:S01]  /*0a40*/  ISETP.NE.AND P0, PT, RZ, c[0x0][0x17c], PT ;  /* 0x00005f00ff007a0c */ /* 0x000fe20003f05270 */
[----:B------:R-:W-:Y:S01]  /*0a50*/  UIADD3 UR4, UR7, -0x40, URZ ;  /* 0xffffffc007047890 */ /* 0x000fe2000fffe03f */
[----:B------:R-:W-:Y:S01]  /*0a60*/  SEL R2, RZ, 0x10, !P3 ;  /* 0x00000010ff027807 */ /* 0x000fe20005800000 */
[----:B------:R-:W-:Y:S01]  /*0a70*/  @!P5 IMAD.MOV R4, RZ, RZ, -R4 ;  /* 0x000000ffff04d224 */ /* 0x000fe200078e0a04 */
[----:B------:R-:W-:-:S02]  /*0a80*/  ISETP.GE.AND P3, PT, R74, c[0x0][0x180], PT ;  /* 0x000060004a007a0c */ /* 0x000fc40003f66270 */
[C---:B------:R-:W-:Y:S02]  /*0a90*/  SEL R9, R5.reuse, R6, !P0 ;  /* 0x0000000605097207 */ /* 0x040fe40004000000 */
[----:B------:R-:W-:Y:S02]  /*0aa0*/  SEL R5, R5, R7, !P0 ;  /* 0x0000000705057207 */ /* 0x000fe40004000000 */
[----:B------:R-:W-:Y:S01]  /*0ab0*/  ISETP.GT.AND P6, PT, R10, 0x3f, PT ;  /* 0x0000003f0a00780c */ /* 0x000fe20003fc4270 */
[--C-:B------:R-:W-:Y:S01]  /*0ac0*/  IMAD R7, R9, c[0x0][0x188], R74.reuse ;  /* 0x0000620009077a24 */ /* 0x100fe200078e024a */
[----:B------:R-:W-:Y:S01]  /*0ad0*/  SEL R8, RZ, 0x10, P2 ;  /* 0x00000010ff087807 */ /* 0x000fe20001000000 */
[----:B------:R-:W-:Y:S01]  /*0ae0*/  IMAD R5, R5, c[0x0][0x188], R74 ;  /* 0x0000620005057a24 */ /* 0x000fe200078e024a */
[----:B------:R-:W-:Y:S02]  /*0af0*/  SEL R2, R2, RZ, !P3 ;  /* 0x000000ff02027207 */ /* 0x000fe40005800000 */
[----:B------:R-:W-:-:S02]  /*0b00*/  @!P1 LOP3.LUT R4, RZ, c[0x0][0x178], RZ, 0x33, !PT ;  /* 0x00005e00ff049a12 */ /* 0x000fc400078e33ff */
[----:B------:R-:W-:Y:S02]  /*0b10*/  SEL R8, R8, RZ, P6 ;  /* 0x000000ff08087207 */ /* 0x000fe40003000000 */
[----:B------:R-:W-:Y:S01]  /*0b20*/  ISETP.NE.U32.AND P4, PT, R2, RZ, PT ;  /* 0x000000ff0200720c */ /* 0x000fe20003f85070 */
[----:B------:R-:W-:Y:S01]  /*0b30*/  IMAD R2, R4, c[0x0][0x184], R74 ;  /* 0x0000610004027a24 */ /* 0x000fe200078e024a */
[----:B------:R-:W-:Y:S02]  /*0b40*/  ISETP.NE.U32.AND P5, PT, R8, RZ, PT ;  /* 0x000000ff0800720c */ /* 0x000fe40003fa5070 */
[----:B------:R-:W-:Y:S02]  /*0b50*/  IADD3 R8, P0, R5, c[0x0][0x168], RZ ;  /* 0x00005a0005087a10 */ /* 0x000fe40007f1e0ff */
[----:B------:R-:W-:Y:S02]  /*0b60*/  IADD3 R4, P6, R2, c[0x0][0x160], RZ ;  /* 0x0000580002047a10 */ /* 0x000fe40007fde0ff */
[----:B------:R-:W-:-:S02]  /*0b70*/  IADD3 R6, P1, R7, c[0x0][0x168], RZ ;  /* 0x00005a0007067a10 */ /* 0x000fc40007f3e0ff */
[----:B------:R-:W-:Y:S02]  /*0b80*/  LEA.HI.X.SX32 R9, R5, c[0x0][0x16c], 0x1, P0 ;  /* 0x00005b0005097a11 */ /* 0x000fe400000f0eff */
[----:B------:R-:W-:Y:S02]  /*0b90*/  LEA.HI.X.SX32 R5, R2, c[0x0][0x164], 0x1, P6 ;  /* 0x0000590002057a11 */ /* 0x000fe400030f0eff */
[----:B------:R-:W-:Y:S02]  /*0ba0*/  LEA.HI.X.SX32 R7, R7, c[0x0][0x16c], 0x1, P1 ;  /* 0x00005b0007077a11 */ /* 0x000fe400008f0eff */
[----:B------:R-:W-:Y:S01]  /*0bb0*/  ISETP.GE.AND P1, PT, R74, UR4, PT ;  /* 0x000000044a007c0c */ /* 0x000fe2000bf26270 */
[----:B------:R1:W-:Y:S01]  /*0bc0*/  LDGSTS.E.BYPASS.128 [R0], [R4.64], P4 ;  /* 0x0000000004007fae */ /* 0x0003e2000a101c4a */
[----:B------:R-:W-:Y:S02]  /*0bd0*/  ISETP.GT.AND P6, PT, R10, 0x5f, PT ;  /* 0x0000005f0a00780c */ /* 0x000fe40003fc4270 */
[----:B------:R-:W-:Y:S01]  /*0be0*/  SEL R2, RZ, 0x10, P1 ;  /* 0x00000010ff027807 */ /* 0x000fe20000800000 */
[----:B------:R-:W0:Y:S01]  /*0bf0*/  LDGDEPBAR ;  /* 0x00000000000079af */ /* 0x000e220000000000 */
[----:B------:R-:W-:-:S02]  /*0c00*/  ISETP.GE.AND P0, PT, R74, UR5, PT ;  /* 0x000000054a007c0c */ /* 0x000fc4000bf06270 */
[----:B------:R-:W-:Y:S01]  /*0c10*/  SEL R2, R2, RZ, P6 ;  /* 0x000000ff02027207 */ /* 0x000fe20003000000 */
[----:B------:R1:W-:Y:S01]  /*0c20*/  LDGSTS.E.BYPASS.128 [R0+0x1000], [R6.64], P4 ;  /* 0x0100000006007fae */ /* 0x0003e2000a101c4a */
[----:B------:R-:W-:Y:S02]  /*0c30*/  SEL R11, RZ, 0x10, P0 ;  /* 0x00000010ff0b7807 */ /* 0x000fe40000000000 */
[----:B------:R-:W-:Y:S01]  /*0c40*/  ISETP.NE.U32.AND P6, PT, R2, RZ, PT ;  /* 0x000000ff0200720c */ /* 0x000fe20003fc5070 */
[----:B------:R1:W-:Y:S01]  /*0c50*/  LDGSTS.E.BYPASS.128 [R3+0x1000], [R8.64], P4 ;  /* 0x0100000008037fae */ /* 0x0003e2000a101c4a */
[----:B------:R-:W-:-:S03]  /*0c60*/  ISETP.GT.AND P4, PT, R10, 0x7f, PT ;  /* 0x0000007f0a00780c */ /* 0x000fc60003f84270 */
[----:B------:R-:W0:Y:S01]  /*0c70*/  LDGDEPBAR ;  /* 0x00000000000079af */ /* 0x000e220000000000 */
[----:B------:R-:W-:-:S03]  /*0c80*/  SEL R11, R11, RZ, P4 ;  /* 0x000000ff0b0b7207 */ /* 0x000fc60002000000 */
[----:B------:R-:W-:Y:S01]  /*0c90*/  BAR.SYNC.DEFER_BLOCKING 0x0 ;  /* 0x0000000000007b1d */ /* 0x000fe20000010000 */
[----:B------:R-:W-:-:S05]  /*0ca0*/  ISETP.NE.U32.AND P4, PT, R11, RZ, PT ;  /* 0x000000ff0b00720c */ /* 0x000fca0003f85070 */
[----:B------:R-:W-:Y:S01]  /*0cb0*/  @!PT LDS RZ, [RZ] ;  /* 0x00000000fffff984 */ /* 0x000fe20000000800 */
[----:B------:R-:W-:Y:S01]  /*0cc0*/  @!PT LDS RZ, [RZ] ;  /* 0x00000000fffff984 */ /* 0x000fe20000000800 */
[----:B------:R-:W-:Y:S01]  /*0cd0*/  @!PT LDS RZ, [RZ] ;  /* 0x00000000fffff984 */ /* 0x000fe20000000800 */
[----:B------:R1:W-:Y:S04]  /*0ce0*/  LDGSTS.E.BYPASS.128 [R0+0x400], [R4.64+0x20], P5 ;  /* 0x0040002004007fae */ /* 0x0003e8000a901c4a */
[----:B------:R-:W0:Y:S04]  /*0cf0*/  LDGDEPBAR ;  /* 0x00000000000079af */ /* 0x000e280000000000 */
[----:B------:R1:W-:Y:S04]  /*0d00*/  LDGSTS.E.BYPASS.128 [R0+0x1800], [R6.64+0x20], P5 ;  /* 0x0180002006007fae */ /* 0x0003e8000a901c4a */
[----:B------:R1:W-:Y:S04]  /*0d10*/  LDGSTS.E.BYPASS.128 [R3+0x1800], [R8.64+0x20], P5 ;  /* 0x0180002008037fae */ /* 0x0003e8000a901c4a */
[----:B------:R-:W0:Y:S04]  /*0d20*/  LDGDEPBAR ;  /* 0x00000000000079af */ /* 0x000e280000000000 */
[----:B------:R-:W-:Y:S06]  /*0d30*/  BAR.SYNC.DEFER_BLOCKING 0x0 ;  /* 0x0000000000007b1d */ /* 0x000fec0000010000 */
        /* <DEDUP_REMOVED lines=15> */
[----:B------:R1:W-:Y:S01]  /*0e30*/  LDGSTS.E.BYPASS.128 [R3+0x2800], [R8.64+0x60], P4 ;  /* 0x0280006008037fae */ /* 0x0003e2000a101c4a */
[----:B------:R-:W-:-:S03]  /*0e40*/  ISETP.GE.AND P4, PT, R10, 0x20, PT ;  /* 0x000000200a00780c */ /* 0x000fc60003f86270 */
[----:B------:R-:W0:Y:S01]  /*0e50*/  LDGDEPBAR ;  /* 0x00000000000079af */ /* 0x000e220000000000 */
[----:B------:R-:W-:-:S04]  /*0e60*/  DEPBAR.LE SB0, 0x6 ;  /* 0x000081800000791a */ /* 0x000fc80000000000 */
[----:B------:R-:W-:Y:S06]  /*0e70*/  BAR.SYNC.DEFER_BLOCKING 0x0 ;  /* 0x0000000000007b1d */ /* 0x000fec0000010000 */
[----:B------:R-:W-:Y:S05]  /*0e80*/  @!P4 BRA `(.L_x_0) ;  /* 0x000014200000c947 */ /* 0x000fea0003800000 */
[----:B-1----:R-:W-:Y:S01]  /*0e90*/  SHF.R.U32.HI R12, RZ, 0x2, R76 ;  /* 0x00000002ff0c7819 */ /* 0x002fe2000001164c */
[----:B------:R-:W-:Y:S01]  /*0ea0*/  IMAD.SHL.U32 R11, R15, 0x8, RZ ;  /* 0x000000080f0b7824 */ /* 0x000fe200078e00ff */
[C---:B------:R-:W-:Y:S01]  /*0eb0*/  LOP3.LUT R2, R76.reuse, 0x10, RZ, 0xc0, !PT ;  /* 0x000000104c027812 */ /* 0x040fe200078ec0ff */
[----:B------:R-:W-:Y:S01]  /*0ec0*/  IMAD.SHL.U32 R70, R76, 0x20, RZ ;  /* 0x000000204c467824 */ /* 0x000fe200078e00ff */
[----:B------:R-:W-:Y:S01]  /*0ed0*/  SGXT.U32 R12, R12, 0x1 ;  /* 0x000000010c0c781a */ /* 0x000fe20000000000 */
[----:B------:R-:W-:Y:S01]  /*0ee0*/  IMAD.MOV.U32 R68, RZ, RZ, 0x3 ;  /* 0x00000003ff447424 */ /* 0x000fe200078e00ff */
[----:B------:R-:W-:Y:S01]  /*0ef0*/  F2FP.PACK_AB.RZ R14, RZ, RZ ;  /* 0x000000ffff0e723e */ /* 0x000fe200000180ff */
[----:B------:R-:W-:Y:S01]  /*0f00*/  CS2R R48, SRZ ;  /* 0x0000000000307805 */ /* 0x000fe2000001ff00 */
[----:B------:R-:W-:Y:S01]  /*0f10*/  LOP3.LUT R15, R2, 0x8, R11, 0xf8, !PT ;  /* 0x00000008020f7812 */ /* 0x000fe200078ef80b */
[----:B------:R-:W-:Y:S01]  /*0f20*/  IMAD.SHL.U32 R13, R12, 0x10, RZ ;  /* 0x000000100c0d7824 */ /* 0x000fe200078e00ff */
[----:B------:R-:W-:Y:S01]  /*0f30*/  SHF.R.S32.HI R11, RZ, 0x1f, R10 ;  /* 0x0000001fff0b7819 */ /* 0x000fe2000001140a */
[----:B------:R-:W-:Y:S01]  /*0f40*/  CS2R R50, SRZ ;  /* 0x0000000000327805 */ /* 0x000fe2000001ff00 */
[----:B------:R-:W-:Y:S01]  /*0f50*/  PRMT R14, R14, 0x5410, R14 ;  /* 0x000054100e0e7816 */ /* 0x000fe2000000000e */
[----:B------:R-:W-:Y:S01]  /*0f60*/  CS2R R44, SRZ ;  /* 0x00000000002c7805 */ /* 0x000fe2000001ff00 */
[----:B------:R-:W-:Y:S01]  /*0f70*/  LOP3.LUT R12, R12, 0x1, R77, 0x78, !PT ;  /* 0x000000010c0c7812 */ /* 0x000fe200078e784d */
[----:B------:R-:W-:Y:S01]  /*0f80*/  CS2R R46, SRZ ;  /* 0x00000000002e7805 */ /* 0x000fe2000001ff00 */
[--C-:B------:R-:W-:Y:S01]  /*0f90*/  LOP3.LUT R15, R15, 0x7, R76.reuse, 0xf8, !PT ;  /* 0x000000070f0f7812 */ /* 0x100fe200078ef84c */
[----:B------:R-:W-:Y:S01]  /*0fa0*/  CS2R R40, SRZ ;  /* 0x0000000000287805 */ /* 0x000fe2000001ff00 */
[----:B------:R-:W-:Y:S01]  /*0fb0*/  LEA.HI R11, R11, R10, RZ, 0x5 ;  /* 0x0000000a0b0b7211 */ /* 0x000fe200078f28ff */
[----:B------:R-:W-:Y:S01]  /*0fc0*/  IMAD.SHL.U32 R12, R12, 0x10, RZ ;  /* 0x000000100c0c7824 */ /* 0x000fe200078e00ff */
[----:B------:R-:W-:Y:S01]  /*0fd0*/  LOP3.LUT R14, R14, 0xfffefffe, RZ, 0xc0, !PT ;  /* 0xfffefffe0e0e7812 */ /* 0x000fe200078ec0ff */
[----:B------:R-:W-:Y:S01]  /*0fe0*/  IMAD.SHL.U32 R15, R15, 0x20, RZ ;  /* 0x000000200f0f7824 */ /* 0x000fe200078e00ff */
[----:B------:R-:W-:Y:S01]  /*0ff0*/  IADD3 R61, P4, R8, 0x80, RZ ;  /* 0x00000080083d7810 */ /* 0x000fe20007f9e0ff */
[----:B------:R-:W-:Y:S01]  /*1000*/  CS2R R42, SRZ ;  /* 0x00000000002a7805 */ /* 0x000fe2000001ff00 */
[----:B------:R-:W-:Y:S01]  /*1010*/  IADD3 R63, P5, R6, 0x80, RZ ;  /* 0x00000080063f7810 */ /* 0x000fe20007fbe0ff */
[----:B------:R-:W-:Y:S01]  /*1020*/  CS2R R32, SRZ ;  /* 0x0000000000207805 */ /* 0x000fe2000001ff00 */
[----:B------:R-:W-:Y:S01]  /*1030*/  IADD3 R67, P6, R4, 0x80, RZ ;  /* 0x0000008004437810 */ /* 0x000fe20007fde0ff */
[----:B------:R-:W-:Y:S01]  /*1040*/  CS2R R34, SRZ ;  /* 0x0000000000227805 */ /* 0x000fe2000001ff00 */
[----:B------:R-:W-:Y:S01]  /*1050*/  LOP3.LUT R13, R13, 0x10, R76, 0x78, !PT ;  /* 0x000000100d0d7812 */ /* 0x000fe200078e784c */
[----:B------:R-:W-:Y:S01]  /*1060*/  CS2R R20, SRZ ;  /* 0x0000000000147805 */ /* 0x000fe2000001ff00 */
[----:B------:R-:W-:Y:S01]  /*1070*/  SHF.R.S32.HI R71, RZ, 0x5, R11 ;  /* 0x00000005ff477819 */ /* 0x000fe2000001140b */
[----:B------:R-:W-:Y:S01]  /*1080*/  CS2R R22, SRZ ;  /* 0x0000000000167805 */ /* 0x000fe2000001ff00 */
[----:B------:R-:W-:Y:S01]  /*1090*/  IADD3 R14, R14, 0x800080, RZ ;  /* 0x008000800e0e7810 */ /* 0x000fe20007ffe0ff */
[----:B------:R-:W-:Y:S01]  /*10a0*/  CS2R R52, SRZ ;  /* 0x0000000000347805 */ /* 0x000fe2000001ff00 */
[----:B------:R-:W-:Y:S01]  /*10b0*/  LOP3.LUT R70, R13, 0x1e0, R70, 0xf8, !PT ;  /* 0x000001e00d467812 */ /* 0x000fe200078ef846 */
[----:B------:R-:W-:Y:S01]  /*10c0*/  CS2R R54, SRZ ;  /* 0x0000000000367805 */ /* 0x000fe2000001ff00 */
[----:B------:R-:W-:Y:S01]  /*10d0*/  LOP3.LUT R69, R15, R12, RZ, 0xfc, !PT ;  /* 0x0000000c0f457212 */ /* 0x000fe200078efcff */
[----:B------:R-:W-:Y:S01]  /*10e0*/  CS2R R36, SRZ ;  /* 0x0000000000247805 */ /* 0x000fe2000001ff00 */
[----:B------:R-:W-:Y:S01]  /*10f0*/  PLOP3.LUT P3, PT, P3, PT, PT, 0x8, 0x0 ;  /* 0x000000000000781c */ /* 0x000fe20001f6e170 */
[----:B------:R-:W-:Y:S01]  /*1100*/  CS2R R38, SRZ ;  /* 0x0000000000267805 */ /* 0x000fe2000001ff00 */
[----:B------:R-:W-:Y:S01]  /*1110*/  PLOP3.LUT P2, PT, P2, PT, PT, 0x8, 0x0 ;  /* 0x000000000000781c */ /* 0x000fe2000174e170 */
[----:B------:R-:W-:Y:S01]  /*1120*/  CS2R R24, SRZ ;  /* 0x0000000000187805 */ /* 0x000fe2000001ff00 */
[----:B------:R-:W-:Y:S01]  /*1130*/  PLOP3.LUT P1, PT, P1, PT, PT, 0x8, 0x0 ;  /* 0x000000000000781c */ /* 0x000fe20000f2e170 */
[----:B------:R-:W-:Y:S01]  /*1140*/  CS2R R26, SRZ ;  /* 0x00000000001a7805 */ /* 0x000fe2000001ff00 */
[----:B------:R-:W-:Y:S01]  /*1150*/  PLOP3.LUT P0, PT, P0, PT, PT, 0x8, 0x0 ;  /* 0x000000000000781c */ /* 0x000fe2000070e170 */
[----:B------:R-:W-:Y:S01]  /*1160*/  IMAD.X R60, RZ, RZ, R9, P4 ;  /* 0x000000ffff3c7224 */ /* 0x000fe200020e0609 */
[----:B------:R-:W-:Y:S01]  /*1170*/  IADD3 R75, R71, -0x4, RZ ;  /* 0xfffffffc474b7810 */ /* 0x000fe20007ffe0ff */
[----:B------:R-:W-:Y:S01]  /*1180*/  IMAD.X R62, RZ, RZ, R7, P5 ;  /* 0x000000ffff3e7224 */ /* 0x000fe200028e0607 */
[----:B------:R-:W-:Y:S01]  /*1190*/  PRMT R2, R14, 0x7531, R14 ;  /* 0x000075310e027816 */ /* 0x000fe2000000000e */
[----:B------:R-:W-:Y:S01]  /*11a0*/  IMAD.X R66, RZ, RZ, R5, P6 ;  /* 0x000000ffff427224 */ /* 0x000fe200030e0605 */
[----:B------:R-:W-:-:S02]  /*11b0*/  UIADD3 UR7, UR7, -0x80, URZ ;  /* 0xffffff8007077890 */ /* 0x000fc4000fffe03f */
[----:B------:R-:W-:Y:S02]  /*11c0*/  UMOV UR4, URZ ;  /* 0x0000003f00047c82 */ /* 0x000fe40008000000 */
[----:B------:R-:W-:Y:S02]  /*11d0*/  UMOV UR8, 0x1000 ;  /* 0x0000100000087882 */ /* 0x000fe40000000000 */
[----:B------:R-:W-:Y:S02]  /*11e0*/  UMOV UR5, URZ ;  /* 0x0000003f00057c82 */ /* 0x000fe40008000000 */
[----:B------:R-:W-:Y:S02]  /*11f0*/  UMOV UR6, URZ ;  /* 0x0000003f00067c82 */ /* 0x000fe40008000000 */
.L_x_1:
[----:B------:R-:W1:Y:S01]  /*1200*/  LDS.128 R4, [R0+UR5] ;  /* 0x0000000500047984 */ /* 0x000e620008000c00 */
[C---:B------:R-:W-:Y:S01]  /*1210*/  PRMT R15, R2.reuse, 0x7770, RZ ;  /* 0x00007770020f7816 */ /* 0x040fe200000000ff */
[----:B------:R-:W-:Y:S01]  /*1220*/  UIADD3 UR4, UR4, 0x1, URZ ;  /* 0x0000000104047890 */ /* 0x000fe2000fffe03f */
[----:B------:R-:W-:Y:S02]  /*1230*/  PRMT R14, R2, 0x7771, RZ ;  /* 0x00007771020e7816 */ /* 0x000fe400000000ff */
[----:B------:R-:W-:Y:S01]  /*1240*/  ISETP.GE.AND P4, PT, R74, UR7, PT ;  /* 0x000000074a007c0c */ /* 0x000fe2000bf86270 */
[----:B------:R-:W-:Y:S01]  /*1250*/  UISETP.GE.AND UP0, UPT, UR4, 0x4, UPT ;  /* 0x000000040400788c */ /* 0x000fe2000bf06270 */
[----:B------:R-:W-:Y:S01]  /*1260*/  IADD3 R68, R68, 0x1, RZ ;  /* 0x0000000144447810 */ /* 0x000fe20007ffe0ff */
[----:B------:R-:W-:-:S02]  /*1270*/  UIADD3 UR7, UR7, -0x20, URZ ;  /* 0xffffffe007077890 */ /* 0x000fc4000fffe03f */
[----:B------:R-:W-:-:S04]  /*1280*/  USEL UR4, UR4, URZ, !UP0 ;  /* 0x0000003f04047287 */ /* 0x000fc8000c000000 */
[----:B------:R-:W-:Y:S01]  /*1290*/  USHF.L.U32 UR5, UR4, 0xa, URZ ;  /* 0x0000000a04057899 */ /* 0x000fe2000800063f */
[C---:B-1----:R-:W-:Y:S02]  /*12a0*/  PRMT R8, R4.reuse, 0x7770, RZ ;  /* 0x0000777004087816 */ /* 0x042fe400000000ff */
[C---:B------:R-:W-:Y:S02]  /*12b0*/  PRMT R10, R5.reuse, 0x7770, RZ ;  /* 0x00007770050a7816 */ /* 0x040fe400000000ff */
[----:B------:R-:W-:Y:S02]  /*12c0*/  PRMT R9, R4, 0x7771, RZ ;  /* 0x0000777104097816 */ /* 0x000fe400000000ff */
[----:B------:R-:W-:Y:S02]  /*12d0*/  PRMT R11, R5, 0x7771, RZ ;  /* 0x00007771050b7816 */ /* 0x000fe400000000ff */
[-C--:B------:R-:W-:Y:S02]  /*12e0*/  SEL R8, R8, R15.reuse, P3 ;  /* 0x0000000f08087207 */ /* 0x080fe40001800000 */
[----:B------:R-:W-:-:S02]  /*12f0*/  SEL R10, R10, R15, P3 ;  /* 0x0000000f0a0a7207 */ /* 0x000fc40001800000 */
[----:B------:R-:W-:Y:S02]  /*1300*/  PRMT R16, R6, 0x7770, RZ ;  /* 0x0000777006107816 */ /* 0x000fe400000000ff */
[-C--:B------:R-:W-:Y:S02]  /*1310*/  SEL R9, R9, R14.reuse, P3 ;  /* 0x0000000e09097207 */ /* 0x080fe40001800000 */
[----:B------:R-:W-:Y:S02]  /*1320*/  SEL R12, R11, R14, P3 ;  /* 0x0000000e0b0c7207 */ /* 0x000fe40001800000 */
[----:B------:R-:W-:Y:S02]  /*1330*/  LOP3.LUT R8, R8, 0xffff, RZ, 0xc0, !PT ;  /* 0x0000ffff08087812 */ /* 0x000fe400078ec0ff */
[----:B------:R-:W-:Y:S02]  /*1340*/  LOP3.LUT R11, R10, 0xffff, RZ, 0xc0, !PT ;  /* 0x0000ffff0a0b7812 */ /* 0x000fe400078ec0ff */
[----:B------:R-:W-:-:S02]  /*1350*/  PRMT R13, R6, 0x7771, RZ ;  /* 0x00007771060d7816 */ /* 0x000fc400000000ff */
[----:B------:R-:W-:Y:S02]  /*1360*/  SEL R16, R16, R15, P3 ;  /* 0x0000000f10107207 */ /* 0x000fe40001800000 */
[----:B------:R-:W-:Y:S02]  /*1370*/  PRMT R10, R9, 0x7604, R8 ;  /* 0x00007604090a7816 */ /* 0x000fe40000000008 */
[----:B------:R-:W-:Y:S02]  /*1380*/  PRMT R8, R12, 0x7604, R11 ;  /* 0x000076040c087816 */ /* 0x000fe4000000000b */
[C---:B------:R-:W-:Y:S02]  /*1390*/  PRMT R12, R4.reuse, 0x7772, RZ ;  /* 0x00007772040c7816 */ /* 0x040fe400000000ff */
[----:B------:R-:W-:Y:S02]  /*13a0*/  PRMT R11, R4, 0x7773, RZ ;  /* 0x00007773040b7816 */ /* 0x000fe400000000ff */
[----:B------:R-:W-:-:S02]  /*13b0*/  SEL R13, R13, R14, P3 ;  /* 0x0000000e0d0d7207 */ /* 0x000fc40001800000 */
[----:B------:R-:W-:Y:S02]  /*13c0*/  LOP3.LUT R16, R16, 0xffff, RZ, 0xc0, !PT ;  /* 0x0000ffff10107812 */ /* 0x000fe400078ec0ff */
[----:B------:R-:W-:Y:S02]  /*13d0*/  PRMT R4, R7, 0x7770, RZ ;  /* 0x0000777007047816 */ /* 0x000fe400000000ff */
[----:B------:R-:W-:Y:S02]  /*13e0*/  PRMT R9, R13, 0x7604, R16 ;  /* 0x000076040d097816 */ /* 0x000fe40000000010 */
[----:B------:R-:W-:Y:S02]  /*13f0*/  PRMT R19, R7, 0x7771, RZ ;  /* 0x0000777107137816 */ /* 0x000fe400000000ff */
[----:B------:R-:W-:Y:S02]  /*1400*/  SEL R4, R4, R15, P3 ;  /* 0x0000000f04047207 */ /* 0x000fe40001800000 */
[----:B------:R-:W-:-:S02]  /*1410*/  PRMT R13, R2, 0x7772, RZ ;  /* 0x00007772020d7816 */ /* 0x000fc400000000ff */
[----:B------:R-:W-:Y:S02]  /*1420*/  SEL R29, R19, R14, P3 ;  /* 0x0000000e131d7207 */ /* 0x000fe40001800000 */
[----:B------:R-:W-:Y:S02]  /*1430*/  LOP3.LUT R4, R4, 0xffff, RZ, 0xc0, !PT ;  /* 0x0000ffff04047812 */ /* 0x000fe400078ec0ff */
[C---:B------:R-:W-:Y:S02]  /*1440*/  PRMT R18, R6.reuse, 0x7772, RZ ;  /* 0x0000777206127816 */ /* 0x040fe400000000ff */
[----:B------:R-:W-:Y:S02]  /*1450*/  PRMT R17, R6, 0x7773, RZ ;  /* 0x0000777306117816 */ /* 0x000fe400000000ff */
[----:B------:R-:W-:Y:S02]  /*1460*/  SEL R19, R12, R13, P3 ;  /* 0x0000000d0c137207 */ /* 0x000fe40001800000 */
[----:B------:R-:W-:-:S02]  /*1470*/  PRMT R16, R5, 0x7772, RZ ;  /* 0x0000777205107816 */ /* 0x000fc400000000ff */
[----:B------:R-:W-:Y:S02]  /*1480*/  PRMT R6, R7, 0x7772, RZ ;  /* 0x0000777207067816 */ /* 0x000fe400000000ff */
[----:B------:R-:W-:Y:S02]  /*1490*/  PRMT R29, R29, 0x7604, R4 ;  /* 0x000076041d1d7816 */ /* 0x000fe40000000004 */
[----:B------:R-:W-:Y:S02]  /*14a0*/  PRMT R4, R19, 0x7054, R10 ;  /* 0x0000705413047816 */ /* 0x000fe4000000000a */
[----:B------:R-:W-:Y:S02]  /*14b0*/  PRMT R5, R5, 0x7773, RZ ;  /* 0x0000777305057816 */ /* 0x000fe400000000ff */
[----:B------:R-:W-:Y:S02]  /*14c0*/  PRMT R7, R7, 0x7773, RZ ;  /* 0x0000777307077816 */ /* 0x000fe400000000ff */
[----:B------:R-:W-:-:S02]  /*14d0*/  SEL R19, R16, R13, P3 ;  /* 0x0000000d10137207 */ /* 0x000fc40001800000 */
[-C--:B------:R-:W-:Y:S02]  /*14e0*/  SEL R18, R18, R13.reuse, P3 ;  /* 0x0000000d12127207 */ /* 0x080fe40001800000 */
[----:B------:R-:W-:Y:S02]  /*14f0*/  SEL R10, R6, R13, P3 ;  /* 0x0000000d060a7207 */ /* 0x000fe40001800000 */
[----:B------:R-:W-:Y:S02]  /*1500*/  PRMT R12, R2, 0x7773, RZ ;  /* 0x00007773020c7816 */ /* 0x000fe400000000ff */
[----:B------:R-:W-:Y:S02]  /*1510*/  PRMT R8, R19, 0x7054, R8 ;  /* 0x0000705413087816 */ /* 0x000fe40000000008 */
[----:B------:R-:W-:Y:S02]  /*1520*/  PRMT R6, R18, 0x7054, R9 ;  /* 0x0000705412067816 */ /* 0x000fe40000000009 */
[----:B------:R-:W-:-:S02]  /*1530*/  PRMT R10, R10, 0x7054, R29 ;  /* 0x000070540a0a7816 */ /* 0x000fc4000000001d */
[-C--:B------:R-:W-:Y:S02]  /*1540*/  SEL R11, R11, R12.reuse, P3 ;  /* 0x0000000c0b0b7207 */ /* 0x080fe40001800000 */
[-C--:B------:R-:W-:Y:S02]  /*1550*/  SEL R5, R5, R12.reuse, P3 ;  /* 0x0000000c05057207 */ /* 0x080fe40001800000 */
[-C--:B------:R-:W-:Y:S02]  /*1560*/  SEL R17, R17, R12.reuse, P3 ;  /* 0x0000000c11117207 */ /* 0x080fe40001800000 */
[----:B------:R-:W-:Y:S02]  /*1570*/  SEL R7, R7, R12, P3 ;  /* 0x0000000c07077207 */ /* 0x000fe40001800000 */
[----:B------:R-:W-:Y:S02]  /*1580*/  PRMT R4, R11, 0x654, R4 ;  /* 0x000006540b047816 */ /* 0x000fe40000000004 */
[----:B------:R-:W-:-:S02]  /*1590*/  PRMT R5, R5, 0x654, R8 ;  /* 0x0000065405057816 */ /* 0x000fc40000000008 */
[----:B------:R-:W-:Y:S02]  /*15a0*/  PRMT R6, R17, 0x654, R6 ;  /* 0x0000065411067816 */ /* 0x000fe40000000006 */
[----:B------:R-:W-:-:S05]  /*15b0*/  PRMT R7, R7, 0x654, R10 ;  /* 0x0000065407077816 */ /* 0x000fca000000000a */
[----:B------:R-:W-:Y:S04]  /*15c0*/  STS.128 [R0+0x3000], R4 ;  /* 0x0030000400007388 */ /* 0x000fe80000000c00 */
[----:B------:R-:W1:Y:S02]  /*15d0*/  LDS.128 R4, [R0+UR8] ;  /* 0x0000000800047984 */ /* 0x000e640008000c00 */
[C---:B-1----:R-:W-:Y:S02]  /*15e0*/  PRMT R8, R5.reuse, 0x7770, RZ ;  /* 0x0000777005087816 */ /* 0x042fe400000000ff */
[----:B------:R-:W-:Y:S02]  /*15f0*/  PRMT R17, R5, 0x7771, RZ ;  /* 0x0000777105117816 */ /* 0x000fe400000000ff */
[----:B------:R-:W-:-:S02]  /*1600*/  SEL R16, R8, R15, P3 ;  /* 0x0000000f08107207 */ /* 0x000fc40001800000 */
[----:B------:R-:W1:Y:S01]  /*1610*/  LDS.128 R8, [R3+UR8] ;  /* 0x0000000803087984 */ /* 0x000e620008000c00 */
[----:B------:R-:W-:Y:S01]  /*1620*/  SEL R17, R17, R14, P3 ;  /* 0x0000000e11117207 */ /* 0x000fe20001800000 */
[----:B------:R-:W-:Y:S01]  /*1630*/  ULEA UR8, UR4, 0x1000, 0xb ;  /* 0x0000100004087891 */ /* 0x000fe2000f8e583f */
[----:B------:R-:W-:Y:S02]  /*1640*/  LOP3.LUT R16, R16, 0xffff, RZ, 0xc0, !PT ;  /* 0x0000ffff10107812 */ /* 0x000fe400078ec0ff */
[C---:B------:R-:W-:Y:S02]  /*1650*/  PRMT R18, R4.reuse, 0x7770, RZ ;  /* 0x0000777004127816 */ /* 0x040fe400000000ff */
[----:B------:R-:W-:Y:S02]  /*1660*/  PRMT R28, R17, 0x7604, R16 ;  /* 0x00007604111c7816 */ /* 0x000fe40000000010 */
[----:B------:R-:W-:Y:S02]  /*1670*/  PRMT R16, R7, 0x7770, RZ ;  /* 0x0000777007107816 */ /* 0x000fe400000000ff */
[----:B------:R-:W-:-:S02]  /*1680*/  PRMT R19, R4, 0x7771, RZ ;  /* 0x0000777104137816 */ /* 0x000fc400000000ff */
[-C--:B------:R-:W-:Y:S02]  /*1690*/  SEL R18, R18, R15.reuse, P3 ;  /* 0x0000000f12127207 */ /* 0x080fe40001800000 */
[----:B------:R-:W-:Y:S02]  /*16a0*/  PRMT R17, R7, 0x7771, RZ ;  /* 0x0000777107117816 */ /* 0x000fe400000000ff */
[----:B------:R-:W-:Y:S02]  /*16b0*/  SEL R16, R16, R15, P3 ;  /* 0x0000000f10107207 */ /* 0x000fe40001800000 */
[----:B------:R-:W-:Y:S02]  /*16c0*/  SEL R19, R19, R14, P3 ;  /* 0x0000000e13137207 */ /* 0x000fe40001800000 */
[----:B------:R-:W-:Y:S02]  /*16d0*/  LOP3.LUT R18, R18, 0xffff, RZ, 0xc0, !PT ;  /* 0x0000ffff12127812 */ /* 0x000fe400078ec0ff */
[----:B------:R-:W-:-:S02]  /*16e0*/  PRMT R30, R6, 0x7770, RZ ;  /* 0x00007770061e7816 */ /* 0x000fc400000000ff */
[----:B------:R-:W-:Y:S02]  /*16f0*/  SEL R17, R17, R14, P3 ;  /* 0x0000000e11117207 */ /* 0x000fe40001800000 */
[----:B------:R-:W-:Y:S02]  /*1700*/  LOP3.LUT R16, R16, 0xffff, RZ, 0xc0, !PT ;  /* 0x0000ffff10107812 */ /* 0x000fe400078ec0ff */
[----:B------:R-:W-:Y:S02]  /*1710*/  PRMT R18, R19, 0x7604, R18 ;  /* 0x0000760413127816 */ /* 0x000fe40000000012 */
[----:B------:R-:W-:Y:S02]  /*1720*/  PRMT R19, R6, 0x7771, RZ ;  /* 0x0000777106137816 */ /* 0x000fe400000000ff */
[----:B------:R-:W-:Y:S02]  /*1730*/  SEL R30, R30, R15, P3 ;  /* 0x0000000f1e1e7207 */ /* 0x000fe40001800000 */
[----:B------:R-:W-:-:S02]  /*1740*/  PRMT R17, R17, 0x7604, R16 ;  /* 0x0000760411117816 */ /* 0x000fc40000000010 */
[----:B------:R-:W-:Y:S02]  /*1750*/  PRMT R16, R5, 0x7772, RZ ;  /* 0x0000777205107816 */ /* 0x000fe400000000ff */
[----:B------:R-:W-:Y:S02]  /*1760*/  SEL R29, R19, R14, P3 ;  /* 0x0000000e131d7207 */ /* 0x000fe40001800000 */
[----:B------:R-:W-:Y:S02]  /*1770*/  LOP3.LUT R30, R30, 0xffff, RZ, 0xc0, !PT ;  /* 0x0000ffff1e1e7812 */ /* 0x000fe400078ec0ff */
[----:B------:R-:W-:Y:S02]  /*1780*/  SEL R19, R16, R13, P3 ;  /* 0x0000000d10137207 */ /* 0x000fe40001800000 */
[----:B------:R-:W-:Y:S02]  /*1790*/  PRMT R16, R29, 0x7604, R30 ;  /* 0x000076041d107816 */ /* 0x000fe4000000001e */
[----:B------:R-:W-:-:S02]  /*17a0*/  PRMT R30, R4, 0x7772, RZ ;  /* 0x00007772041e7816 */ /* 0x000fc400000000ff */
[----:B------:R-:W-:Y:S02]  /*17b0*/  PRMT R28, R19, 0x7054, R28 ;  /* 0x00007054131c7816 */ /* 0x000fe4000000001c */
[----:B------:R-:W-:Y:S02]  /*17c0*/  SEL R19, R30, R13, P3 ;  /* 0x0000000d1e137207 */ /* 0x000fe40001800000 */
[----:B-1----:R-:W-:Y:S02]  /*17d0*/  PRMT R30, R9, 0x7770, RZ ;  /* 0x00007770091e7816 */ /* 0x002fe400000000ff */
[----:B------:R-:W-:Y:S02]  /*17e0*/  PRMT R56, R7, 0x7772, RZ ;  /* 0x0000777207387816 */ /* 0x000fe400000000ff */
[----:B------:R-:W-:Y:S02]  /*17f0*/  SEL R29, R30, R15, P3 ;  /* 0x0000000f1e1d7207 */ /* 0x000fe40001800000 */
[----:B------:R-:W-:-:S02]  /*1800*/  PRMT R30, R6, 0x7772, RZ ;  /* 0x00007772061e7816 */ /* 0x000fc400000000ff */
[----:B------:R-:W-:Y:S02]  /*1810*/  PRMT R31, R9, 0x7771, RZ ;  /* 0x00007771091f7816 */ /* 0x000fe400000000ff */
[-C--:B------:R-:W-:Y:S02]  /*1820*/  SEL R56, R56, R13.reuse, P3 ;  /* 0x0000000d38387207 */ /* 0x080fe40001800000 */
[----:B------:R-:W-:Y:S02]  /*1830*/  PRMT R18, R19, 0x7054, R18 ;  /* 0x0000705413127816 */ /* 0x000fe40000000012 */
[----:B------:R-:W-:Y:S02]  /*1840*/  SEL R19, R30, R13, P3 ;  /* 0x0000000d1e137207 */ /* 0x000fe40001800000 */
[----:B------:R-:W-:Y:S02]  /*1850*/  SEL R30, R31, R14, P3 ;  /* 0x0000000e1f1e7207 */ /* 0x000fe40001800000 */
[----:B------:R-:W-:-:S02]  /*1860*/  LOP3.LUT R29, R29, 0xffff, RZ, 0xc0, !PT ;  /* 0x0000ffff1d1d7812 */ /* 0x000fc400078ec0ff */
[----:B------:R-:W-:Y:S02]  /*1870*/  PRMT R17, R56, 0x7054, R17 ;  /* 0x0000705438117816 */ /* 0x000fe40000000011 */
[----:B------:R-:W-:Y:S02]  /*1880*/  PRMT R56, R8, 0x7770, RZ ;  /* 0x0000777008387816 */ /* 0x000fe400000000ff */
[----:B------:R-:W-:Y:S02]  /*1890*/  PRMT R30, R30, 0x7604, R29 ;  /* 0x000076041e1e7816 */ /* 0x000fe4000000001d */
[C---:B------:R-:W-:Y:S02]  /*18a0*/  PRMT R29, R11.reuse, 0x7771, RZ ;  /* 0x000077710b1d7816 */ /* 0x040fe400000000ff */
[----:B------:R-:W-:Y:S02]  /*18b0*/  SEL R56, R56, R15, P3 ;  /* 0x0000000f38387207 */ /* 0x000fe40001800000 */
[----:B------:R-:W-:-:S02]  /*18c0*/  PRMT R58, R11, 0x7770, RZ ;  /* 0x000077700b3a7816 */ /* 0x000fc400000000ff */
[----:B------:R-:W-:Y:S02]  /*18d0*/  PRMT R16, R19, 0x7054, R16 ;  /* 0x0000705413107816 */ /* 0x000fe40000000010 */
[----:B------:R-:W-:Y:S02]  /*18e0*/  PRMT R19, R8, 0x7771, RZ ;  /* 0x0000777108137816 */ /* 0x000fe400000000ff */
[----:B------:R-:W-:Y:S02]  /*18f0*/  SEL R64, R29, R14, P3 ;  /* 0x0000000e1d407207 */ /* 0x000fe40001800000 */
[----:B------:R-:W-:Y:S02]  /*1900*/  SEL R31, R58, R15, P3 ;  /* 0x0000000f3a1f7207 */ /* 0x000fe40001800000 */
[----:B------:R-:W-:Y:S02]  /*1910*/  LOP3.LUT R29, R56, 0xffff, RZ, 0xc0, !PT ;  /* 0x0000ffff381d7812 */ /* 0x000fe400078ec0ff */
[----:B------:R-:W-:-:S02]  /*1920*/  PRMT R56, R9, 0x7772, RZ ;  /* 0x0000777209387816 */ /* 0x000fc400000000ff */
[----:B------:R-:W-:Y:S02]  /*1930*/  SEL R58, R19, R14, P3 ;  /* 0x0000000e133a7207 */ /* 0x000fe40001800000 */
[----:B------:R-:W-:Y:S02]  /*1940*/  LOP3.LUT R19, R31, 0xffff, RZ, 0xc0, !PT ;  /* 0x0000ffff1f137812 */ /* 0x000fe400078ec0ff */
[----:B------:R-:W-:Y:S02]  /*1950*/  @P3 PRMT R15, R10, 0x7770, RZ ;  /* 0x000077700a0f3816 */ /* 0x000fe400000000ff */
[----:B------:R-:W-:Y:S02]  /*1960*/  SEL R31, R56, R13, P3 ;  /* 0x0000000d381f7207 */ /* 0x000fe40001800000 */
[----:B------:R-:W-:Y:S02]  /*1970*/  LOP3.LUT R57, R15, 0xffff, RZ, 0xc0, !PT ;  /* 0x0000ffff0f397812 */ /* 0x000fe400078ec0ff */
[----:B------:R-:W-:-:S02]  /*1980*/  @P3 PRMT R14, R10, 0x7771, RZ ;  /* 0x000077710a0e3816 */ /* 0x000fc400000000ff */
[----:B------:R-:W-:Y:S02]  /*1990*/  PRMT R15, R31, 0x7054, R30 ;  /* 0x000070541f0f7816 */ /* 0x000fe4000000001e */
[----:B------:R-:W-:Y:S02]  /*19a0*/  PRMT R31, R7, 0x7773, RZ ;  /* 0x00007773071f7816 */ /* 0x000fe400000000ff */
[----:B------:R-:W-:Y:S02]  /*19b0*/  PRMT R59, R4, 0x7773, RZ ;  /* 0x00007773043b7816 */ /* 0x000fe400000000ff */
[----:B------:R-:W-:Y:S02]  /*19c0*/  PRMT R7, R6, 0x7773, RZ ;  /* 0x0000777306077816 */ /* 0x000fe400000000ff */
[----:B------:R-:W-:Y:S02]  /*19d0*/  PRMT R4, R8, 0x7772, RZ ;  /* 0x0000777208047816 */ /* 0x000fe400000000ff */
[----:B------:R-:W-:-:S02]  /*19e0*/  PRMT R6, R11, 0x7772, RZ ;  /* 0x000077720b067816 */ /* 0x000fc400000000ff */
[----:B------:R-:W-:Y:S02]  /*19f0*/  PRMT R14, R14, 0x7604, R57 ;  /* 0x000076040e0e7816 */ /* 0x000fe40000000039 */
[----:B------:R-:W-:Y:S02]  /*1a00*/  PRMT R5, R5, 0x7773, RZ ;  /* 0x0000777305057816 */ /* 0x000fe400000000ff */
[----:B------:R-:W-:Y:S02]  /*1a10*/  PRMT R9, R9, 0x7773, RZ ;  /* 0x0000777309097816 */ /* 0x000fe400000000ff */
[----:B------:R-:W-:Y:S02]  /*1a20*/  PRMT R57, R8, 0x7773, RZ ;  /* 0x0000777308397816 */ /* 0x000fe400000000ff */
[----:B------:R-:W-:Y:S02]  /*1a30*/  PRMT R11, R11, 0x7773, RZ ;  /* 0x000077730b0b7816 */ /* 0x000fe400000000ff */
[----:B------:R-:W-:-:S02]  /*1a40*/  PRMT R29, R58, 0x7604, R29 ;  /* 0x000076043a1d7816 */ /* 0x000fc4000000001d */
[-C--:B------:R-:W-:Y:S02]  /*1a50*/  SEL R4, R4, R13.reuse, P3 ;  /* 0x0000000d04047207 */ /* 0x080fe40001800000 */
[----:B------:R-:W-:Y:S02]  /*1a60*/  SEL R6, R6, R13, P3 ;  /* 0x0000000d06067207 */ /* 0x000fe40001800000 */
[----:B------:R-:W-:Y:S02]  /*1a70*/  PRMT R19, R64, 0x7604, R19 ;  /* 0x0000760440137816 */ /* 0x000fe40000000013 */
[-C--:B------:R-:W-:Y:S02]  /*1a80*/  SEL R30, R31, R12.reuse, P3 ;  /* 0x0000000c1f1e7207 */ /* 0x080fe40001800000 */
[----:B------:R-:W-:Y:S02]  /*1a90*/  @P3 PRMT R13, R10, 0x7772, RZ ;  /* 0x000077720a0d3816 */ /* 0x000fe400000000ff */
[----:B------:R-:W-:-:S02]  /*1aa0*/  SEL R5, R5, R12, P3 ;  /* 0x0000000c05057207 */ /* 0x000fc40001800000 */
[-C--:B------:R-:W-:Y:S02]  /*1ab0*/  SEL R59, R59, R12.reuse, P3 ;  /* 0x0000000c3b3b7207 */ /* 0x080fe40001800000 */
[-C--:B------:R-:W-:Y:S02]  /*1ac0*/  SEL R31, R7, R12.reuse, P3 ;  /* 0x0000000c071f7207 */ /* 0x080fe40001800000 */
[-C--:B------:R-:W-:Y:S02]  /*1ad0*/  SEL R8, R9, R12.reuse, P3 ;  /* 0x0000000c09087207 */ /* 0x080fe40001800000 */
[-C--:B------:R-:W-:Y:S02]  /*1ae0*/  SEL R57, R57, R12.reuse, P3 ;  /* 0x0000000c39397207 */ /* 0x080fe40001800000 */
[----:B------:R-:W-:Y:S02]  /*1af0*/  SEL R11, R11, R12, P3 ;  /* 0x0000000c0b0b7207 */ /* 0x000fe40001800000 */
[----:B------:R-:W-:-:S02]  /*1b00*/  @P3 PRMT R12, R10, 0x7773, RZ ;  /* 0x000077730a0c3816 */ /* 0x000fc400000000ff */
[----:B------:R-:W-:Y:S02]  /*1b10*/  PRMT R10, R4, 0x7054, R29 ;  /* 0x00007054040a7816 */ /* 0x000fe4000000001d */
[----:B------:R-:W-:Y:S02]  /*1b20*/  PRMT R56, R6, 0x7054, R19 ;  /* 0x0000705406387816 */ /* 0x000fe40000000013 */
[----:B------:R-:W-:Y:S02]  /*1b30*/  PRMT R13, R13, 0x7054, R14 ;  /* 0x000070540d0d7816 */ /* 0x000fe4000000000e */
[----:B------:R-:W-:Y:S02]  /*1b40*/  PRMT R9, R8, 0x654, R15 ;  /* 0x0000065408097816 */ /* 0x000fe4000000000f */
[----:B------:R-:W-:Y:S02]  /*1b50*/  PRMT R5, R5, 0x654, R28 ;  /* 0x0000065405057816 */ /* 0x000fe4000000001c */
[----:B------:R-:W-:-:S02]  /*1b60*/  PRMT R4, R59, 0x654, R18 ;  /* 0x000006543b047816 */ /* 0x000fc40000000012 */
[----:B------:R-:W-:Y:S02]  /*1b70*/  PRMT R7, R30, 0x654, R17 ;  /* 0x000006541e077816 */ /* 0x000fe40000000011 */
[----:B------:R-:W-:Y:S02]  /*1b80*/  PRMT R6, R31, 0x654, R16 ;  /* 0x000006541f067816 */ /* 0x000fe40000000010 */
[----:B------:R-:W-:Y:S02]  /*1b90*/  PRMT R8, R57, 0x654, R10 ;  /* 0x0000065439087816 */ /* 0x000fe4000000000a */
[----:B------:R-:W-:Y:S01]  /*1ba0*/  PRMT R11, R11, 0x654, R56 ;  /* 0x000006540b0b7816 */ /* 0x000fe20000000038 */
[----:B------:R-:W-:Y:S01]  /*1bb0*/  STS.128 [R0+0x3400], R4 ;  /* 0x0034000400007388 */ /* 0x000fe20000000c00 */
[----:B------:R-:W-:Y:S02]  /*1bc0*/  PRMT R10, R12, 0x654, R13 ;  /* 0x000006540c0a7816 */ /* 0x000fe4000000000d */
[----:B------:R-:W-:Y:S01]  /*1bd0*/  ISETP.LE.AND P3, PT, R75, UR6, PT ;  /* 0x000000064b007c0c */ /* 0x000fe2000bf63270 */
[----:B------:R-:W-:-:S02]  /*1be0*/  UIADD3 UR6, UR6, 0x1, URZ ;  /* 0x0000000106067890 */ /* 0x000fc4000fffe03f */
[----:B------:R-:W-:Y:S04]  /*1bf0*/  STS.128 [R3+0x3400], R8 ;  /* 0x0034000803007388 */ /* 0x000fe80000000c00 */
[----:B------:R-:W-:Y:S06]  /*1c00*/  BAR.SYNC.DEFER_BLOCKING 0x0 ;  /* 0x0000000000007b1d */ /* 0x000fec0000010000 */
[----:B------:R-:W1:Y:S04]  /*1c10*/  LDSM.16.M88.4 R4, [R70+0x3000] ;  /* 0x003000004604783b */ /* 0x000e680000000200 */
[----:B------:R-:W-:Y:S04]  /*1c20*/  LDSM.16.M88.4 R16, [R69+0x3400] ;  /* 0x003400004510783b */ /* 0x000fe80000000200 */
[----:B------:R-:W2:Y:S04]  /*1c30*/  LDSM.16.M88.4 R8, [R70+0x3200] ;  /* 0x003200004608783b */ /* 0x000ea80000000200 */
[----:B------:R-:W3:Y:S01]  /*1c40*/  LDSM.16.M88.4 R12, [R69+0x3800] ;  /* 0x00380000450c783b */ /* 0x000ee20000000200 */
[----:B-1----:R-:W-:-:S02]  /*1c50*/  PRMT R56, RZ, 0x5140, R4 ;  /* 0x00005140ff387816 */ /* 0x002fc40000000004 */
[----:B------:R-:W-:Y:S02]  /*1c60*/  PRMT R58, RZ, 0x7362, R4 ;  /* 0x00007362ff3a7816 */ /* 0x000fe40000000004 */
[--C-:B------:R-:W-:Y:S02]  /*1c70*/  PRMT R57, RZ, 0x5140, R5.reuse ;  /* 0x00005140ff397816 */ /* 0x100fe40000000005 */
[----:B------:R-:W-:Y:S02]  /*1c80*/  PRMT R59, RZ, 0x7362, R5 ;  /* 0x00007362ff3b7816 */ /* 0x000fe40000000005 */
[--C-:B--2---:R-:W-:Y:S02]  /*1c90*/  PRMT R28, RZ, 0x5140, R8.reuse ;  /* 0x00005140ff1c7816 */ /* 0x104fe40000000008 */
[----:B------:R-:W-:Y:S02]  /*1ca0*/  PRMT R30, RZ, 0x7362, R8 ;  /* 0x00007362ff1e7816 */ /* 0x000fe40000000008 */
[----:B------:R-:W-:-:S02]  /*1cb0*/  PRMT R29, RZ, 0x5140, R9 ;  /* 0x00005140ff1d7816 */ /* 0x000fc40000000009 */
[----:B------:R-:W-:Y:S02]  /*1cc0*/  PRMT R31, RZ, 0x7362, R9 ;  /* 0x00007362ff1f7816 */ /* 0x000fe40000000009 */
[--C-:B------:R-:W-:Y:S02]  /*1cd0*/  PRMT R4, RZ, 0x5140, R18.reuse ;  /* 0x00005140ff047816 */ /* 0x100fe40000000012 */
[----:B------:R-:W-:Y:S02]  /*1ce0*/  PRMT R5, RZ, 0x7362, R18 ;  /* 0x00007362ff057816 */ /* 0x000fe40000000012 */
[--C-:B------:R-:W-:Y:S02]  /*1cf0*/  PRMT R64, RZ, 0x5140, R16.reuse ;  /* 0x00005140ff407816 */ /* 0x100fe40000000010 */
[----:B------:R-:W-:Y:S02]  /*1d00*/  PRMT R65, RZ, 0x7362, R16 ;  /* 0x00007362ff417816 */ /* 0x000fe40000000010 */
[--C-:B---3--:R-:W-:Y:S01]  /*1d10*/  PRMT R8, RZ, 0x5140, R14.reuse ;  /* 0x00005140ff087816 */ /* 0x108fe2000000000e */
[----:B------:R-:W-:Y:S01]  /*1d20*/  HMMA.16816.F32 R44, R56, R4, R44 ;  /* 0x00000004382c723c */ /* 0x000fe2000000182c */
[----:B------:R-:W-:-:S02]  /*1d30*/  PRMT R9, RZ, 0x7362, R14 ;  /* 0x00007362ff097816 */ /* 0x000fc4000000000e */
[----:B------:R-:W-:Y:S02]  /*1d40*/  PRMT R16, RZ, 0x5140, R17 ;  /* 0x00005140ff107816 */ /* 0x000fe40000000011 */
[----:B------:R-:W-:Y:S02]  /*1d50*/  PRMT R18, RZ, 0x5140, R19 ;  /* 0x00005140ff127816 */ /* 0x000fe40000000013 */
[----:B------:R-:W-:Y:S01]  /*1d60*/  PRMT R14, RZ, 0x5140, R15 ;  /* 0x00005140ff0e7816 */ /* 0x000fe2000000000f */
[----:B------:R-:W-:Y:S01]  /*1d70*/  HMMA.16816.F32 R52, R28, R4, R52 ;  /* 0x000000041c34723c */ /* 0x000fe20000001834 */
[----:B------:R-:W-:Y:S02]  /*1d80*/  PRMT R17, RZ, 0x7362, R17 ;  /* 0x00007362ff117816 */ /* 0x000fe40000000011 */
[----:B------:R-:W-:Y:S02]  /*1d90*/  PRMT R19, RZ, 0x7362, R19 ;  /* 0x00007362ff137816 */ /* 0x000fe40000000013 */
[----:B------:R-:W-:-:S02]  /*1da0*/  PRMT R15, RZ, 0x7362, R15 ;  /* 0x00007362ff0f7816 */ /* 0x000fc4000000000f */
[--C-:B------:R-:W-:Y:S01]  /*1db0*/  PRMT R4, RZ, 0x5140, R12.reuse ;  /* 0x00005140ff047816 */ /* 0x100fe2000000000c */
[----:B------:R-:W-:Y:S01]  /*1dc0*/  HMMA.16816.F32 R48, R56, R64, R48 ;  /* 0x000000403830723c */ /* 0x000fe20000001830 */
[----:B------:R-:W-:Y:S02]  /*1dd0*/  PRMT R5, RZ, 0x7362, R12 ;  /* 0x00007362ff057816 */ /* 0x000fe4000000000c */
[--C-:B------:R-:W-:Y:S02]  /*1de0*/  PRMT R12, RZ, 0x5140, R13.reuse ;  /* 0x00005140ff0c7816 */ /* 0x100fe4000000000d */
[----:B------:R-:W-:-:S03]  /*1df0*/  PRMT R13, RZ, 0x7362, R13 ;  /* 0x00007362ff0d7816 */ /* 0x000fc6000000000d */
[C---:B------:R-:W-:Y:S08]  /*1e00*/  HMMA.16816.F32 R40, R56.reuse, R4, R40 ;  /* 0x000000043828723c */ /* 0x040ff00000001828 */
[-C--:B------:R-:W-:Y:S08]  /*1e10*/  HMMA.16816.F32 R32, R56, R8.reuse, R32 ;  /* 0x000000083820723c */ /* 0x080ff00000001820 */
[C---:B------:R-:W-:Y:S07]  /*1e20*/  HMMA.16816.F32 R24, R28.reuse, R8, R24 ;  /* 0x000000081c18723c */ /* 0x040fee0000001818 */
[----:B------:R-:W-:Y:S01]  /*1e30*/  SEL R8, RZ, 0x10, P4 ;  /* 0x00000010ff087807 */ /* 0x000fe20002000000 */
[----:B------:R-:W-:Y:S01]  /*1e40*/  HMMA.16816.F32 R20, R28, R64, R20 ;  /* 0x000000401c14723c */ /* 0x000fe20000001814 */
[----:B------:R-:W-:-:S02]  /*1e50*/  IMAD.MOV.U32 R9, RZ, RZ, R66 ;  /* 0x000000ffff097224 */ /* 0x000fc400078e0042 */
[----:B------:R-:W-:Y:S02]  /*1e60*/  SEL R8, R8, RZ, !P3 ;  /* 0x000000ff08087207 */ /* 0x000fe40005800000 */
[----:B------:R-:W-:Y:S02]  /*1e70*/  ISETP.GE.AND P3, PT, R68, 0x4, PT ;  /* 0x000000044400780c */ /* 0x000fe40003f66270 */
[----:B------:R-:W-:Y:S01]  /*1e80*/  ISETP.NE.U32.AND P5, PT, R8, RZ, PT ;  /* 0x000000ff0800720c */ /* 0x000fe20003fa5070 */
[----:B------:R-:W-:Y:S01]  /*1e90*/  HMMA.16816.F32 R36, R28, R4, R36 ;  /* 0x000000041c24723c */ /* 0x000fe20000001824 */
[----:B------:R-:W-:Y:S01]  /*1ea0*/  IMAD.MOV.U32 R8, RZ, RZ, R67 ;  /* 0x000000ffff087224 */ /* 0x000fe200078e0043 */
[----:B------:R-:W-:-:S05]  /*1eb0*/  IADD3 R67, P6, R67, 0x20, RZ ;  /* 0x0000002043437810 */ /* 0x000fca0007fde0ff */
[----:B------:R-:W-:Y:S01]  /*1ec0*/  PRMT R4, RZ, 0x5140, R6 ;  /* 0x00005140ff047816 */ /* 0x000fe20000000006 */
[----:B------:R-:W-:Y:S01]  /*1ed0*/  IMAD.X R66, RZ, RZ, R66, P6 ;  /* 0x000000ffff427224 */ /* 0x000fe200030e0642 */
[--C-:B------:R-:W-:Y:S02]  /*1ee0*/  PRMT R5, RZ, 0x5140, R7.reuse ;  /* 0x00005140ff057816 */ /* 0x100fe40000000007 */
[----:B------:R-:W-:Y:S02]  /*1ef0*/  SEL R28, R68, RZ, !P3 ;  /* 0x000000ff441c7207 */ /* 0x000fe40005800000 */
[----:B------:R-:W-:Y:S02]  /*1f00*/  PRMT R6, RZ, 0x7362, R6 ;  /* 0x00007362ff067816 */ /* 0x000fe40000000006 */
[----:B------:R-:W-:Y:S01]  /*1f10*/  PRMT R7, RZ, 0x7362, R7 ;  /* 0x00007362ff077816 */ /* 0x000fe20000000007 */
[C---:B------:R-:W-:Y:S01]  /*1f20*/  IMAD R29, R28.reuse, 0x400, R0 ;  /* 0x000004001c1d7824 */ /* 0x040fe200078e0200 */
[----:B------:R-:W-:Y:S01]  /*1f30*/  LEA R30, R28, 0x1000, 0xb ;  /* 0x000010001c1e7811 */ /* 0x000fe200078e58ff */
[----:B------:R-:W-:-:S03]  /*1f40*/  IMAD.MOV.U32 R68, RZ, RZ, R28 ;  /* 0x000000ffff447224 */ /* 0x000fc600078e001c */
[----:B------:R-:W-:Y:S01]  /*1f50*/  @!PT LDS RZ, [RZ] ;  /* 0x00000000fffff984 */ /* 0x000fe20000000800 */
[----:B------:R-:W-:Y:S01]  /*1f60*/  @!PT LDS RZ, [RZ] ;  /* 0x00000000fffff984 */ /* 0x000fe20000000800 */
[----:B------:R-:W-:Y:S01]  /*1f70*/  @!PT LDS RZ, [RZ] ;  /* 0x00000000fffff984 */ /* 0x000fe20000000800 */
[----:B------:R1:W-:Y:S01]  /*1f80*/  LDGSTS.E.BYPASS.128 [R29], [R8.64], P5 ;  /* 0x00000000081d7fae */ /* 0x0003e2000a901c4a */
[C---:B------:R-:W-:Y:S01]  /*1f90*/  HMMA.16816.F32 R48, R4.reuse, R16, R48 ;  /* 0x000000100430723c */ /* 0x040fe20000001830 */
[----:B------:R-:W-:Y:S02]  /*1fa0*/  IMAD.IADD R31, R0, 0x1, R30 ;  /* 0x00000001001f7824 */ /* 0x000fe400078e021e */
[----:B------:R-:W0:Y:S05]  /*1fb0*/  LDGDEPBAR ;  /* 0x00000000000079af */ /* 0x000e2a0000000000 */
[----:B------:R-:W-:Y:S01]  /*1fc0*/  HMMA.16816.F32 R44, R4, R18, R44 ;  /* 0x00000012042c723c */ /* 0x000fe2000000182c */
[----:B-1----:R-:W-:-:S02]  /*1fd0*/  PRMT R8, RZ, 0x5140, R10 ;  /* 0x00005140ff087816 */ /* 0x002fc4000000000a */
[----:B------:R-:W-:Y:S02]  /*1fe0*/  PRMT R9, RZ, 0x5140, R11 ;  /* 0x00005140ff097816 */ /* 0x000fe4000000000b */
[----:B------:R-:W-:-:S03]  /*1ff0*/  PRMT R10, RZ, 0x7362, R10 ;  /* 0x00007362ff0a7816 */ /* 0x000fc6000000000a */
[----:B------:R-:W-:Y:S01]  /*2000*/  HMMA.16816.F32 R40, R4, R12, R40 ;  /* 0x0000000c0428723c */ /* 0x000fe20000001828 */
[----:B------:R-:W-:-:S07]  /*2010*/  PRMT R11, RZ, 0x7362, R11 ;  /* 0x00007362ff0b7816 */ /* 0x000fce000000000b */
[----:B------:R-:W-:Y:S07]  /*2020*/  HMMA.16816.F32 R32, R4, R14, R32 ;  /* 0x0000000e0420723c */ /* 0x000fee0000001820 */
[----:B------:R-:W-:Y:S01]  /*2030*/  IMAD.MOV.U32 R4, RZ, RZ, R63 ;  /* 0x000000ffff047224 */ /* 0x000fe200078e003f */
[----:B------:R-:W-:Y:S01]  /*2040*/  HMMA.16816.F32 R20, R8, R16, R20 ;  /* 0x000000100814723c */ /* 0x000fe20000001814 */
[----:B------:R-:W-:Y:S02]  /*2050*/  IMAD.MOV.U32 R5, RZ, RZ, R62 ;  /* 0x000000ffff057224 */ /* 0x000fe400078e003e */
[----:B------:R-:W-:-:S03]  /*2060*/  IMAD.IADD R7, R3, 0x1, R30 ;  /* 0x0000000103077824 */ /* 0x000fc600078e021e */
[----:B------:R1:W-:Y:S02]  /*2070*/  LDGSTS.E.BYPASS.128 [R31], [R4.64], P5 ;  /* 0x00000000041f7fae */ /* 0x0003e4000a901c4a */
[C---:B------:R-:W-:Y:S08]  /*2080*/  HMMA.16816.F32 R52, R8.reuse, R18, R52 ;  /* 0x000000120834723c */ /* 0x040ff00000001834 */
[----:B------:R-:W-:Y:S01]  /*2090*/  HMMA.16816.F32 R36, R8, R12, R36 ;  /* 0x0000000c0824723c */ /* 0x000fe20000001824 */
[----:B-1----:R-:W-:Y:S01]  /*20a0*/  IMAD.MOV.U32 R4, RZ, RZ, R61 ;  /* 0x000000ffff047224 */ /* 0x002fe200078e003d */
[----:B------:R-:W-:Y:S01]  /*20b0*/  IADD3 R61, P3, R61, 0x20, RZ ;  /* 0x000000203d3d7810 */ /* 0x000fe20007f7e0ff */
[----:B------:R-:W-:-:S04]  /*20c0*/  IMAD.MOV.U32 R5, RZ, RZ, R60 ;  /* 0x000000ffff057224 */ /* 0x000fc800078e003c */
[----:B------:R-:W-:Y:S01]  /*20d0*/  IMAD.X R60, RZ, RZ, R60, P3 ;  /* 0x000000ffff3c7224 */ /* 0x000fe200018e063c */
[----:B------:R1:W-:Y:S01]  /*20e0*/  LDGSTS.E.BYPASS.128 [R7], [R4.64], P5 ;  /* 0x0000000004077fae */ /* 0x0003e2000a901c4a */
[----:B------:R-:W-:Y:S01]  /*20f0*/  PLOP3.LUT P3, PT, P2, PT, PT, 0x80, 0x0 ;  /* 0x000000000000781c */ /* 0x000fe2000176f070 */
[----:B------:R-:W-:Y:S01]  /*2100*/  HMMA.16816.F32 R24, R8, R14, R24 ;  /* 0x0000000e0818723c */ /* 0x000fe20000001818 */
[----:B------:R-:W-:Y:S01]  /*2110*/  PLOP3.LUT P2, PT, P1, PT, PT, 0x80, 0x0 ;  /* 0x000000000000781c */ /* 0x000fe20000f4f070 */
[----:B------:R-:W0:Y:S01]  /*2120*/  LDGDEPBAR ;  /* 0x00000000000079af */ /* 0x000e220000000000 */
[----:B------:R-:W-:Y:S02]  /*2130*/  PLOP3.LUT P1, PT, P0, PT, PT, 0x80, 0x0 ;  /* 0x000000000000781c */ /* 0x000fe4000072f070 */
[----:B------:R-:W-:Y:S02]  /*2140*/  PLOP3.LUT P0, PT, P4, PT, PT, 0x8, 0x0 ;  /* 0x000000000000781c */ /* 0x000fe4000270e170 */
[----:B------:R-:W-:-:S02]  /*2150*/  ISETP.LE.AND P4, PT, R71, UR6, PT ;  /* 0x0000000647007c0c */ /* 0x000fc4000bf83270 */
[----:B------:R-:W-:-:S05]  /*2160*/  IADD3 R63, P5, R63, 0x20, RZ ;  /* 0x000000203f3f7810 */ /* 0x000fca0007fbe0ff */
[----:B------:R-:W-:Y:S01]  /*2170*/  IMAD.X R62, RZ, RZ, R62, P5 ;  /* 0x000000ffff3e7224 */ /* 0x000fe200028e063e */
[----:B------:R-:W-:-:S04]  /*2180*/  DEPBAR.LE SB0, 0x6 ;  /* 0x000081800000791a */ /* 0x000fc80000000000 */
[----:B------:R-:W-:Y:S06]  /*2190*/  BAR.SYNC.DEFER_BLOCKING 0x0 ;  /* 0x0000000000007b1d */ /* 0x000fec0000010000 */
[----:B-1----:R-:W-:Y:S05]  /*21a0*/  @!P4 BRA `(.L_x_1) ;  /* 0xfffff0500000c947 */ /* 0x002fea000383ffff */
[----:B------:R-:W-:Y:S02]  /*21b0*/  F2FP.PACK_AB R26, R27, R26 ;  /* 0x0000001a1b1a723e */ /* 0x000fe400000000ff */
[----:B------:R-:W-:Y:S02]  /*21c0*/  F2FP.PACK_AB R24, R25, R24 ;  /* 0x000000181918723e */ /* 0x000fe400000000ff */
[----:B------:R-:W-:-:S02]  /*21d0*/  F2FP.PACK_AB R38, R39, R38 ;  /* 0x000000262726723e */ /* 0x000fc400000000ff */
[----:B------:R-:W-:Y:S02]  /*21e0*/  F2FP.PACK_AB R36, R37, R36 ;  /* 0x000000242524723e */ /* 0x000fe400000000ff */
[----:B------:R-:W-:Y:S02]  /*21f0*/  F2FP.PACK_AB R54, R55, R54 ;  /* 0x000000363736723e */ /* 0x000fe400000000ff */
[----:B------:R-:W-:Y:S02]  /*2200*/  F2FP.PACK_AB R52, R53, R52 ;  /* 0x000000343534723e */ /* 0x000fe400000000ff */
        /* <DEDUP_REMOVED lines=10> */
.L_x_0:
[----:B-1----:R-:W-:-:S04]  /*22b0*/  DEPBAR.LE SB0, 0x0 ;  /* 0x000080000000791a */ /* 0x002fc80000000000 */
[----:B------:R-:W-:Y:S01]  /*22c0*/  IMAD.SHL.U32 R2, R76, 0x2, RZ ;  /* 0x000000024c027824 */ /* 0x000fe200078e00ff */
[--C-:B------:R-:W-:Y:S01]  /*22d0*/  SHF.R.U32.HI R0, RZ, 0x5, R76.reuse ;  /* 0x00000005ff007819 */ /* 0x100fe2000001164c */
[----:B------:R-:W-:Y:S01]  /*22e0*/  IMAD.MOV.U32 R25, RZ, RZ, c[0x0][0x18c] ;  /* 0x00006300ff197624 */ /* 0x000fe200078e00ff */
[--C-:B------:R-:W-:Y:S01]  /*22f0*/  SHF.R.U32.HI R4, RZ, 0x2, R76.reuse ;  /* 0x00000002ff047819 */ /* 0x100fe2000001164c */
[----:B------:R-:W-:Y:S01]  /*2300*/  IMAD.MOV.U32 R27, RZ, RZ, 0x2 ;  /* 0x00000002ff1b7424 */ /* 0x000fe200078e00ff */
[----:B------:R-:W-:Y:S02]  /*2310*/  LOP3.LUT R0, R0, 0x1, RZ, 0xc0, !PT ;  /* 0x0000000100007812 */ /* 0x000fe400078ec0ff */
[----:B------:R-:W-:Y:S02]  /*2320*/  LOP3.LUT R3, R2, 0x6, RZ, 0xc0, !PT ;  /* 0x0000000602037812 */ /* 0x000fe400078ec0ff */
[----:B------:R-:W-:Y:S01]  /*2330*/  SGXT.U32 R2, R4, 0x3 ;  /* 0x000000030402781a */ /* 0x000fe20000000000 */
[C---:B------:R-:W-:Y:S01]  /*2340*/  IMAD.SHL.U32 R5, R0.reuse, 0x4, RZ ;  /* 0x0000000400057824 */ /* 0x040fe200078e00ff */
[----:B------:R-:W-:Y:S01]  /*2350*/  SHF.R.U32.HI R4, RZ, 0x3, R76 ;  /* 0x00000003ff047819 */ /* 0x000fe2000001164c */
[----:B------:R-:W-:Y:S01]  /*2360*/  IMAD R3, R0, 0x8, R3 ;  /* 0x0000000800037824 */ /* 0x000fe200078e0203 */
[----:B------:R-:W-:Y:S01]  /*2370*/  LOP3.LUT R73, R73, 0x7, R77, 0xf8, !PT ;  /* 0x0000000749497812 */ /* 0x000fe200078ef84d */
[----:B------:R-:W-:Y:S01]  /*2380*/  IMAD.SHL.U32 R76, R76, 0x8, RZ ;  /* 0x000000084c4c7824 */ /* 0x000fe200078e00ff */
[----:B------:R-:W-:Y:S01]  /*2390*/  SGXT.U32 R0, R4, 0x2 ;  /* 0x000000020400781a */ /* 0x000fe20000000000 */
[----:B------:R-:W-:-:S03]  /*23a0*/  IMAD R2, R2, 0x48, R3 ;  /* 0x0000004802027824 */ /* 0x000fc600078e0203 */
[----:B------:R-:W-:Y:S01]  /*23b0*/  LOP3.LUT R3, R76, 0x38, RZ, 0xc0, !PT ;  /* 0x000000384c037812 */ /* 0x000fe200078ec0ff */
[----:B------:R-:W-:Y:S01]  /*23c0*/  IMAD.SHL.U32 R17, R2, 0x2, RZ ;  /* 0x0000000202117824 */ /* 0x000fe200078e00ff */
[----:B------:R-:W-:Y:S01]  /*23d0*/  BAR.SYNC.DEFER_BLOCKING 0x0 ;  /* 0x0000000000007b1d */ /* 0x000fe20000010000 */
[----:B------:R-:W-:Y:S02]  /*23e0*/  LOP3.LUT R0, R5, R0, RZ, 0xfc, !PT ;  /* 0x0000000005007212 */ /* 0x000fe400078efcff */
[----:B------:R-:W-:Y:S02]  /*23f0*/  LOP3.LUT R21, R72, R3, RZ, 0xfc, !PT ;  /* 0x0000000348157212 */ /* 0x000fe400078efcff */
[----:B------:R-:W-:Y:S01]  /*2400*/  LOP3.LUT R2, R73, 0x8, RZ, 0xfc, !PT ;  /* 0x0000000849027812 */ /* 0x000fe200078efcff */
[----:B------:R-:W-:Y:S01]  /*2410*/  IMAD R0, R0, 0x48, R3 ;  /* 0x0000004800007824 */ /* 0x000fe200078e0203 */
[----:B------:R-:W-:Y:S01]  /*2420*/  ISETP.GE.AND P0, PT, R21, c[0x0][0x17c], PT ;  /* 0x00005f0015007a0c */ /* 0x000fe20003f06270 */
[----:B------:R-:W-:-:S02]  /*2430*/  IMAD R3, R73, c[0x0][0x18c], RZ ;  /* 0x0000630049037a24 */ /* 0x000fc400078e02ff */
[----:B------:R-:W-:Y:S01]  /*2440*/  IMAD.SHL.U32 R23, R0, 0x2, RZ ;  /* 0x0000000200177824 */ /* 0x000fe200078e00ff */
[----:B------:R-:W-:Y:S01]  /*2450*/  LOP3.LUT R0, R73, 0x10, RZ, 0xfc, !PT ;  /* 0x0000001049007812 */ /* 0x000fe200078efcff */
[----:B------:R-:W-:Y:S01]  /*2460*/  IMAD R16, R25, 0x8, R3 ;  /* 0x0000000819107824 */ /* 0x000fe200078e0203 */
[----:B------:R-:W-:Y:S02]  /*2470*/  ISETP.LT.AND P1, PT, R73, c[0x0][0x178], !P0 ;  /* 0x00005e0049007a0c */ /* 0x000fe40004721270 */
[----:B------:R-:W-:Y:S01]  /*2480*/  ISETP.LT.AND P3, PT, R0, c[0x0][0x178], !P0 ;  /* 0x00005e0000007a0c */ /* 0x000fe20004761270 */
[----:B------:R-:W-:Y:S01]  /*2490*/  IMAD R0, R25, 0x8, R16 ;  /* 0x0000000819007824 */ /* 0x000fe200078e0210 */
[----:B------:R-:W-:Y:S02]  /*24a0*/  LOP3.LUT R73, R73, 0x18, RZ, 0xfc, !PT ;  /* 0x0000001849497812 */ /* 0x000fe400078efcff */
[----:B------:R-:W-:Y:S01]  /*24b0*/  ISETP.LT.AND P2, PT, R2, c[0x0][0x178], !P0 ;  /* 0x00005e0002007a0c */ /* 0x000fe20004741270 */
[-C--:B------:R-:W-:Y:S01]  /*24c0*/  IMAD.WIDE R2, R3, R27.reuse, c[0x0][0x170] ;  /* 0x00005c0003027625 */ /* 0x080fe200078e021b */
[----:B------:R-:W-:Y:S01]  /*24d0*/  ISETP.LT.AND P0, PT, R73, c[0x0][0x178], !P0 ;  /* 0x00005e0049007a0c */ /* 0x000fe20004701270 */
[----:B------:R-:W-:Y:S02]  /*24e0*/  STS [R17], R48 ;  /* 0x0000003011007388 */ /* 0x000fe40000000800 */
[----:B------:R-:W-:-:S02]  /*24f0*/  IMAD.WIDE R18, R0, R27, c[0x0][0x170] ;  /* 0x00005c0000127625 */ /* 0x000fc400078e021b */
[----:B------:R-:W-:Y:S02]  /*2500*/  STS [R17+0x480], R50 ;  /* 0x0004803211007388 */ /* 0x000fe40000000800 */
[C---:B------:R-:W-:Y:S02]  /*2510*/  IMAD.WIDE R2, R21.reuse, 0x2, R2 ;  /* 0x0000000215027825 */ /* 0x040fe400078e0202 */
[----:B------:R-:W-:Y:S02]  /*2520*/  STS [R17+0x20], R44 ;  /* 0x0000202c11007388 */ /* 0x000fe40000000800 */
[----:B------:R-:W-:Y:S02]  /*2530*/  IMAD.WIDE R18, R21, 0x2, R18 ;  /* 0x0000000215127825 */ /* 0x000fe400078e0212 */
[----:B------:R-:W-:Y:S04]  /*2540*/  STS [R17+0x4a0], R46 ;  /* 0x0004a02e11007388 */ /* 0x000fe80000000800 */
[----:B------:R-:W-:Y:S04]  /*2550*/  STS [R17+0x40], R40 ;  /* 0x0000402811007388 */ /* 0x000fe80000000800 */
[----:B------:R-:W-:Y:S04]  /*2560*/  STS [R17+0x4c0], R42 ;  /* 0x0004c02a11007388 */ /* 0x000fe80000000800 */
[----:B------:R-:W-:Y:S04]  /*2570*/  STS [R17+0x60], R32 ;  /* 0x0000602011007388 */ /* 0x000fe80000000800 */
[----:B------:R-:W-:Y:S04]  /*2580*/  STS [R17+0x4e0], R34 ;  /* 0x0004e02211007388 */ /* 0x000fe80000000800 */
[----:B------:R-:W-:Y:S06]  /*2590*/  BAR.SYNC.DEFER_BLOCKING 0x0 ;  /* 0x0000000000007b1d */ /* 0x000fec0000010000 */
[----:B------:R-:W1:Y:S04]  /*25a0*/  LDS.128 R4, [R23] ;  /* 0x0000000017047984 */ /* 0x000e680000000c00 */
[----:B------:R-:W2:Y:S04]  /*25b0*/  LDS.128 R8, [R23+0x480] ;  /* 0x0004800017087984 */ /* 0x000ea80000000c00 */
[----:B------:R-:W-:Y:S06]  /*25c0*/  BAR.SYNC.DEFER_BLOCKING 0x0 ;  /* 0x0000000000007b1d */ /* 0x000fec0000010000 */
[----:B------:R-:W-:Y:S04]  /*25d0*/  STS [R17], R20 ;  /* 0x0000001411007388 */ /* 0x000fe80000000800 */
[----:B------:R-:W-:Y:S04]  /*25e0*/  STS [R17+0x480], R22 ;  /* 0x0004801611007388 */ /* 0x000fe80000000800 */
[----:B------:R-:W-:Y:S04]  /*25f0*/  STS [R17+0x20], R52 ;  /* 0x0000203411007388 */ /* 0x000fe80000000800 */
[----:B------:R-:W-:Y:S04]  /*2600*/  STS [R17+0x4a0], R54 ;  /* 0x0004a03611007388 */ /* 0x000fe80000000800 */
[----:B------:R-:W-:Y:S04]  /*2610*/  STS [R17+0x40], R36 ;  /* 0x0000402411007388 */ /* 0x000fe80000000800 */
[----:B------:R-:W-:Y:S04]  /*2620*/  STS [R17+0x4c0], R38 ;  /* 0x0004c02611007388 */ /* 0x000fe80000000800 */
[----:B------:R-:W-:Y:S04]  /*2630*/  STS [R17+0x60], R24 ;  /* 0x0000601811007388 */ /* 0x000fe80000000800 */
[----:B------:R3:W-:Y:S04]  /*2640*/  STS [R17+0x4e0], R26 ;  /* 0x0004e01a11007388 */ /* 0x0007e80000000800 */
[----:B------:R-:W-:Y:S01]  /*2650*/  BAR.SYNC.DEFER_BLOCKING 0x0 ;  /* 0x0000000000007b1d */ /* 0x000fe20000010000 */
[----:B---3--:R-:W-:-:S06]  /*2660*/  IMAD.WIDE R16, R16, R27, c[0x0][0x170] ;  /* 0x00005c0010107625 */ /* 0x008fcc00078e021b */
[----:B------:R-:W-:Y:S01]  /*2670*/  IMAD.WIDE R16, R21, 0x2, R16 ;  /* 0x0000000215107825 */ /* 0x000fe200078e0210 */
[----:B------:R-:W3:Y:S04]  /*2680*/  LDS.128 R12, [R23] ;  /* 0x00000000170c7984 */ /* 0x000ee80000000c00 */
[----:B-1----:R1:W-:Y:S04]  /*2690*/  @P1 STG.E.128 [R2.64], R4 ;  /* 0x0000000402001986 */ /* 0x0023e8000c101d0a */
[----:B--2---:R1:W-:Y:S04]  /*26a0*/  @P2 STG.E.128 [R16.64], R8 ;  /* 0x0000000810002986 */ /* 0x0043e8000c101d0a */
[----:B---3--:R1:W-:Y:S01]  /*26b0*/  @P3 STG.E.128 [R18.64], R12 ;  /* 0x0000000c12003986 */ /* 0x0083e2000c101d0a */
[----:B------:R-:W-:Y:S05]  /*26c0*/  @!P0 EXIT ;  /* 0x000000000000894d */ /* 0x000fea0003800000 */
[----:B-1----:R-:W1:Y:S01]  /*26d0*/  LDS.128 R4, [R23+0x480] ;  /* 0x0004800017047984 */ /* 0x002e620000000c00 */
[----:B------:R-:W-:-:S04]  /*26e0*/  IMAD R2, R25, 0x8, R0 ;  /* 0x0000000819027824 */ /* 0x000fc800078e0200 */
[----:B------:R-:W-:-:S06]  /*26f0*/  IMAD.WIDE R2, R2, R27, c[0x0][0x170] ;  /* 0x00005c0002027625 */ /* 0x000fcc00078e021b */
[----:B------:R-:W-:-:S05]  /*2700*/  IMAD.WIDE R2, R21, 0x2, R2 ;  /* 0x0000000215027825 */ /* 0x000fca00078e0202 */
[----:B-1----:R-:W-:Y:S01]  /*2710*/  STG.E.128 [R2.64], R4 ;  /* 0x0000000402007986 */ /* 0x002fe2000c101d0a */
[----:B------:R-:W-:Y:S05]  /*2720*/  EXIT ;  /* 0x000000000000794d */ /* 0x000fea0003800000 */
.L_x_2:
[----:B------:R-:W-:-:S00]  /*2730*/  BRA `(.L_x_2) ;  /* 0xfffffff000007947 */ /* 0x000fc0000383ffff */
[----:B------:R-:W-:-:S00]  /*2740*/  NOP ;  /* 0x0000000000007918 */ /* 0x000fc00000000000 */
        /* <DEDUP_REMOVED lines=11> */
.L_x_3:


//--------------------- .nv.shared.matmul_kernel  --------------------------
	.section	.nv.shared.matmul_kernel,"aw",@nobits
	.sectionflags	@""
	.align	16
